// auto-generated by cutlass_sweep.gemm — config: {"arch": "sm_100", "cluster_m": 1, "cluster_n": 1, "dtype": "bf16", "dtype_b": "bf16", "layout": "nt", "stages": 0, "tile_k": 64, "tile_m": 128, "tile_n": 176}
#include "cutlass/cutlass.h"
#include "cutlass/gemm/collective/collective_builder.hpp"
#include "cutlass/gemm/device/gemm_universal_adapter.h"
#include "cutlass/gemm/kernel/gemm_universal.hpp"
#include "cutlass/epilogue/collective/collective_builder.hpp"

using ElemA = cutlass::bfloat16_t;
using ElemB = cutlass::bfloat16_t;
using ElemCD = cutlass::bfloat16_t;
using Acc  = float;
using TileShape    = cute::Shape<cute::_128, cute::_176, cute::_64>;
using ClusterShape = cute::Shape<cute::_1, cute::_1, cute::_1>;

using CollectiveEpilogue = typename cutlass::epilogue::collective::CollectiveBuilder<
    cutlass::arch::Sm100, cutlass::arch::OpClassTensorOp,
    TileShape, ClusterShape,
    cutlass::epilogue::collective::EpilogueTileAuto,
    Acc, Acc,
    ElemCD, cutlass::layout::RowMajor, 128 / cutlass::sizeof_bits<ElemCD>::value,
    ElemCD, cutlass::layout::RowMajor, 128 / cutlass::sizeof_bits<ElemCD>::value,
    cutlass::epilogue::collective::EpilogueScheduleAuto
  >::CollectiveOp;

using CollectiveMainloop = typename cutlass::gemm::collective::CollectiveBuilder<
    cutlass::arch::Sm100, cutlass::arch::OpClassTensorOp,
    ElemA, cutlass::layout::RowMajor, 128 / cutlass::sizeof_bits<ElemA>::value,
    ElemB, cutlass::layout::ColumnMajor, 128 / cutlass::sizeof_bits<ElemB>::value,
    Acc,
    TileShape, ClusterShape,
    cutlass::gemm::collective::StageCountAutoCarveout<static_cast<int>(sizeof(typename CollectiveEpilogue::SharedStorage))>,
    cutlass::gemm::collective::KernelScheduleAuto
  >::CollectiveOp;

using GemmKernel = cutlass::gemm::kernel::GemmUniversal<
    cute::Shape<int,int,int,int>,
    CollectiveMainloop,
    CollectiveEpilogue
>;
using Gemm = cutlass::gemm::device::GemmUniversalAdapter<GemmKernel>;

// Force the device kernel symbol into the cubin without needing a host main.
auto* _anchor = &cutlass::device_kernel<GemmKernel>;


// ===== COMPILED SASS (sm_100a) =====

	.target	sm_100a

	.elftype	@"ET_EXEC"


//--------------------- .note.nv.tkinfo           --------------------------
	.section	.note.nv.tkinfo,"",@"SHT_NOTE"
	.sectionflags	@"SHF_NOTE_NV_TKINFO"
	.tkinfo
        /*0018*/ 	.word	0x00000002
        /*0030*/ 	.string	""
        /*0030*/ 	.string	"ptxas"
        /*0030*/ 	.string	"Cuda compilation tools, release 13.0, V13.0.88"
        /*0030*/ 	.string	"Build cuda_13.0.r13.0/compiler.36424714_0"
        /*0030*/ 	.string	"-arch sm_100a -m 64 "



//--------------------- .note.nv.cuinfo           --------------------------
	.section	.note.nv.cuinfo,"",@"SHT_NOTE"
	.sectionflags	@"SHF_NOTE_NV_CUINFO"
        /*0018*/ 	.short	0x0002
        /*001a*/ 	.short	0x0064
        /*001c*/ 	.short	0x0082
	.zero		2


//--------------------- .nv.info                  --------------------------
	.section	.nv.info,"",@"SHT_CUDA_INFO"
	.align	4


	//----- nvinfo : EIATTR_REGCOUNT
	.align		4
        /*0000*/ 	.byte	0x04, 0x2f
        /*0002*/ 	.short	(.L_19 - .L_18)
	.align		4
.L_18:
        /*0004*/ 	.word	index@(_ZN7cutlass13device_kernelINS_4gemm6kernel13GemmUniversalIN4cute5tupleIJiiiiEEENS1_10collective13CollectiveMmaINS1_35MainloopSm100TmaUmmaWarpSpecializedILi3ELi2ELi2ENS5_IJNS4_1CILi1EEESB_SB_EEEEENS5_IJNSA_ILi128EEENSA_ILi176EEENSA_ILi64EEEEEENS_10bfloat16_tENS5_IJlSB_lEEESI_SJ_NS4_8TiledMMAINS4_8MMA_AtomIJNS4_20SM100_MMA_F16BF16_SSISI_SI_fLi128ELi176ELNS4_4UMMA5MajorE0ELSO_0ELNSN_7ScaleInE0ELSP_0EEEEEENS4_6LayoutISC_NS5_IJNSA_ILi0EEEST_ST_EEEEENS5_IJNS4_10UnderscoreESW_SW_EEEEENS4_13SM90_TMA_LOADENS4_14ComposedLayoutINS4_7SwizzleILi3ELi4ELi3EEENS4_18smem_ptr_flag_bitsILi16EEENSS_INS5_IJNSA_ILi8EEESG_EEENS5_IJSG_SB_EEEEEEEvNS4_8identityESZ_S19_vS1A_EENS_8epilogue10collective18CollectiveEpilogueINS1C_23Sm100TmaWarpSpecializedILi2ELi1ELi176ELb1ELb0EEEJSH_NS5_IJNSS_ISE_SB_EENSS_ISF_SB_EEEEESI_SJ_SI_SJ_NS1C_6fusion15FusionCallbacksIS1G_NS1K_17LinearCombinationISI_fSI_fLNS_15FloatRoundStyleE2EEESH_S1J_JEEENS4_5SM1004TMEM4LOAD26SM100_TMEM_LOAD_32dp32b16xESZ_NS10_INS11_ILi1ELi4ELi3EEES14_NSS_INS5_IJS15_NSA_ILi16EEEEEENS5_IJS1V_SB_EEEEEEENS4_39AutoVectorizingCopyWithAssumedAlignmentILi128EEENS4_14SM90_TMA_STOREES1Z_S21_S21_EEEvvEEEEvNT_6ParamsE)
        /*0008*/ 	.word	0x000000ff


	//----- nvinfo : EIATTR_FRAME_SIZE
	.align		4
.L_19:
        /*000c*/ 	.byte	0x04, 0x11
        /*000e*/ 	.short	(.L_21 - .L_20)
	.align		4
.L_20:
        /*0010*/ 	.word	index@($__internal_2_$__cuda_sm10x_tcgen05_guardrail_trap_unallocated_columns_being_dealloced)
        /*0014*/ 	.word	0x00000098


	//----- nvinfo : EIATTR_FRAME_SIZE
	.align		4
.L_21:
        /*0018*/ 	.byte	0x04, 0x11
        /*001a*/ 	.short	(.L_23 - .L_22)
	.align		4
.L_22:
        /*001c*/ 	.word	index@($__internal_1_$__cuda_sm10x_tcgen05_guardrail_trap_phase_invalid_during_alloc)
        /*0020*/ 	.word	0x00000098


	//----- nvinfo : EIATTR_FRAME_SIZE
	.align		4
.L_23:
        /*0024*/ 	.byte	0x04, 0x11
        /*0026*/ 	.short	(.L_25 - .L_24)
	.align		4
.L_24:
        /*0028*/ 	.word	index@($__internal_0_$__cuda_sm10x_tcgen05_guardrail_trap_col_being_dealloced_not_returned_by_alloc)
        /*002c*/ 	.word	0x00000098


	//----- nvinfo : EIATTR_FRAME_SIZE
	.align		4
.L_25:
        /*0030*/ 	.byte	0x04, 0x11
        /*0032*/ 	.short	(.L_27 - .L_26)
	.align		4
.L_26:
        /*0034*/ 	.word	index@(_ZN7cutlass13device_kernelINS_4gemm6kernel13GemmUniversalIN4cute5tupleIJiiiiEEENS1_10collective13CollectiveMmaINS1_35MainloopSm100TmaUmmaWarpSpecializedILi3ELi2ELi2ENS5_IJNS4_1CILi1EEESB_SB_EEEEENS5_IJNSA_ILi128EEENSA_ILi176EEENSA_ILi64EEEEEENS_10bfloat16_tENS5_IJlSB_lEEESI_SJ_NS4_8TiledMMAINS4_8MMA_AtomIJNS4_20SM100_MMA_F16BF16_SSISI_SI_fLi128ELi176ELNS4_4UMMA5MajorE0ELSO_0ELNSN_7ScaleInE0ELSP_0EEEEEENS4_6LayoutISC_NS5_IJNSA_ILi0EEEST_ST_EEEEENS5_IJNS4_10UnderscoreESW_SW_EEEEENS4_13SM90_TMA_LOADENS4_14ComposedLayoutINS4_7SwizzleILi3ELi4ELi3EEENS4_18smem_ptr_flag_bitsILi16EEENSS_INS5_IJNSA_ILi8EEESG_EEENS5_IJSG_SB_EEEEEEEvNS4_8identityESZ_S19_vS1A_EENS_8epilogue10collective18CollectiveEpilogueINS1C_23Sm100TmaWarpSpecializedILi2ELi1ELi176ELb1ELb0EEEJSH_NS5_IJNSS_ISE_SB_EENSS_ISF_SB_EEEEESI_SJ_SI_SJ_NS1C_6fusion15FusionCallbacksIS1G_NS1K_17LinearCombinationISI_fSI_fLNS_15FloatRoundStyleE2EEESH_S1J_JEEENS4_5SM1004TMEM4LOAD26SM100_TMEM_LOAD_32dp32b16xESZ_NS10_INS11_ILi1ELi4ELi3EEES14_NSS_INS5_IJS15_NSA_ILi16EEEEEENS5_IJS1V_SB_EEEEEEENS4_39AutoVectorizingCopyWithAssumedAlignmentILi128EEENS4_14SM90_TMA_STOREES1Z_S21_S21_EEEvvEEEEvNT_6ParamsE)
        /*0038*/ 	.word	0x00000098


	//----- nvinfo : EIATTR_MIN_STACK_SIZE
	.align		4
.L_27:
        /*003c*/ 	.byte	0x04, 0x12
        /*003e*/ 	.short	(.L_29 - .L_28)
	.align		4
.L_28:
        /*0040*/ 	.word	index@(_ZN7cutlass13device_kernelINS_4gemm6kernel13GemmUniversalIN4cute5tupleIJiiiiEEENS1_10collective13CollectiveMmaINS1_35MainloopSm100TmaUmmaWarpSpecializedILi3ELi2ELi2ENS5_IJNS4_1CILi1EEESB_SB_EEEEENS5_IJNSA_ILi128EEENSA_ILi176EEENSA_ILi64EEEEEENS_10bfloat16_tENS5_IJlSB_lEEESI_SJ_NS4_8TiledMMAINS4_8MMA_AtomIJNS4_20SM100_MMA_F16BF16_SSISI_SI_fLi128ELi176ELNS4_4UMMA5MajorE0ELSO_0ELNSN_7ScaleInE0ELSP_0EEEEEENS4_6LayoutISC_NS5_IJNSA_ILi0EEEST_ST_EEEEENS5_IJNS4_10UnderscoreESW_SW_EEEEENS4_13SM90_TMA_LOADENS4_14ComposedLayoutINS4_7SwizzleILi3ELi4ELi3EEENS4_18smem_ptr_flag_bitsILi16EEENSS_INS5_IJNSA_ILi8EEESG_EEENS5_IJSG_SB_EEEEEEEvNS4_8identityESZ_S19_vS1A_EENS_8epilogue10collective18CollectiveEpilogueINS1C_23Sm100TmaWarpSpecializedILi2ELi1ELi176ELb1ELb0EEEJSH_NS5_IJNSS_ISE_SB_EENSS_ISF_SB_EEEEESI_SJ_SI_SJ_NS1C_6fusion15FusionCallbacksIS1G_NS1K_17LinearCombinationISI_fSI_fLNS_15FloatRoundStyleE2EEESH_S1J_JEEENS4_5SM1004TMEM4LOAD26SM100_TMEM_LOAD_32dp32b16xESZ_NS10_INS11_ILi1ELi4ELi3EEES14_NSS_INS5_IJS15_NSA_ILi16EEEEEENS5_IJS1V_SB_EEEEEEENS4_39AutoVectorizingCopyWithAssumedAlignmentILi128EEENS4_14SM90_TMA_STOREES1Z_S21_S21_EEEvvEEEEvNT_6ParamsE)
        /*0044*/ 	.word	0x00000098
.L_29:


//--------------------- .nv.compat                --------------------------
	.section	.nv.compat,"",@"SHT_CUDA_COMPAT_INFO"
	.align	4
        /*0000*/ 	.byte	0x02, 0x09, 0x01, 0x00, 0x02, 0x02, 0x02, 0x00, 0x02, 0x05, 0x05, 0x00, 0x03, 0x07, 0x01, 0x01
        /*0010*/ 	.byte	0x02, 0x03, 0x01, 0x00, 0x02, 0x06, 0x01, 0x00, 0x04, 0x0b, 0x08, 0x00, 0x09, 0x00, 0x00, 0x00
        /*0020*/ 	.byte	0x00, 0x00, 0x00, 0x00


//--------------------- .nv.info._ZN7cutlass13device_kernelINS_4gemm6kernel13GemmUniversalIN4cute5tupleIJiiiiEEENS1_10collective13CollectiveMmaINS1_35MainloopSm100TmaUmmaWarpSpecializedILi3ELi2ELi2ENS5_IJNS4_1CILi1EEESB_SB_EEEEENS5_IJNSA_ILi128EEENSA_ILi176EEENSA_ILi64EEEEEENS_10bfloat16_tENS5_IJlSB_lEEESI_SJ_NS4_8TiledMMAINS4_8MMA_AtomIJNS4_20SM100_MMA_F16BF16_SSISI_SI_fLi128ELi176ELNS4_4UMMA5MajorE0ELSO_0ELNSN_7ScaleInE0ELSP_0EEEEEENS4_6LayoutISC_NS5_IJNSA_ILi0EEEST_ST_EEEEENS5_IJNS4_10UnderscoreESW_SW_EEEEENS4_13SM90_TMA_LOADENS4_14ComposedLayoutINS4_7SwizzleILi3ELi4ELi3EEENS4_18smem_ptr_flag_bitsILi16EEENSS_INS5_IJNSA_ILi8EEESG_EEENS5_IJSG_SB_EEEEEEEvNS4_8identityESZ_S19_vS1A_EENS_8epilogue10collective18CollectiveEpilogueINS1C_23Sm100TmaWarpSpecializedILi2ELi1ELi176ELb1ELb0EEEJSH_NS5_IJNSS_ISE_SB_EENSS_ISF_SB_EEEEESI_SJ_SI_SJ_NS1C_6fusion15FusionCallbacksIS1G_NS1K_17LinearCombinationISI_fSI_fLNS_15FloatRoundStyleE2EEESH_S1J_JEEENS4_5SM1004TMEM4LOAD26SM100_TMEM_LOAD_32dp32b16xESZ_NS10_INS11_ILi1ELi4ELi3EEES14_NSS_INS5_IJS15_NSA_ILi16EEEEEENS5_IJS1V_SB_EEEEEEENS4_39AutoVectorizingCopyWithAssumedAlignmentILi128EEENS4_14SM90_TMA_STOREES1Z_S21_S21_EEEvvEEEEvNT_6ParamsE --------------------------
	.section	.nv.info._ZN7cutlass13device_kernelINS_4gemm6kernel13GemmUniversalIN4cute5tupleIJiiiiEEENS1_10collective13CollectiveMmaINS1_35MainloopSm100TmaUmmaWarpSpecializedILi3ELi2ELi2ENS5_IJNS4_1CILi1EEESB_SB_EEEEENS5_IJNSA_ILi128EEENSA_ILi176EEENSA_ILi64EEEEEENS_10bfloat16_tENS5_IJlSB_lEEESI_SJ_NS4_8TiledMMAINS4_8MMA_AtomIJNS4_20SM100_MMA_F16BF16_SSISI_SI_fLi128ELi176ELNS4_4UMMA5MajorE0ELSO_0ELNSN_7ScaleInE0ELSP_0EEEEEENS4_6LayoutISC_NS5_IJNSA_ILi0EEEST_ST_EEEEENS5_IJNS4_10UnderscoreESW_SW_EEEEENS4_13SM90_TMA_LOADENS4_14ComposedLayoutINS4_7SwizzleILi3ELi4ELi3EEENS4_18smem_ptr_flag_bitsILi16EEENSS_INS5_IJNSA_ILi8EEESG_EEENS5_IJSG_SB_EEEEEEEvNS4_8identityESZ_S19_vS1A_EENS_8epilogue10collective18CollectiveEpilogueINS1C_23Sm100TmaWarpSpecializedILi2ELi1ELi176ELb1ELb0EEEJSH_NS5_IJNSS_ISE_SB_EENSS_ISF_SB_EEEEESI_SJ_SI_SJ_NS1C_6fusion15FusionCallbacksIS1G_NS1K_17LinearCombinationISI_fSI_fLNS_15FloatRoundStyleE2EEESH_S1J_JEEENS4_5SM1004TMEM4LOAD26SM100_TMEM_LOAD_32dp32b16xESZ_NS10_INS11_ILi1ELi4ELi3EEES14_NSS_INS5_IJS15_NSA_ILi16EEEEEENS5_IJS1V_SB_EEEEEEENS4_39AutoVectorizingCopyWithAssumedAlignmentILi128EEENS4_14SM90_TMA_STOREES1Z_S21_S21_EEEvvEEEEvNT_6ParamsE,"",@"SHT_CUDA_INFO"
	.sectionflags	@""
	.align	4


	//----- nvinfo : EIATTR_CUDA_API_VERSION
	.align		4
        /*0000*/ 	.byte	0x04, 0x37
        /*0002*/ 	.short	(.L_31 - .L_30)
.L_30:
        /*0004*/ 	.word	0x00000082


	//----- nvinfo : EIATTR_KPARAM_INFO
	.align		4
.L_31:
        /*0008*/ 	.byte	0x04, 0x17
        /*000a*/ 	.short	(.L_33 - .L_32)
.L_32:
        /*000c*/ 	.word	0x00000000
        /*0010*/ 	.short	0x0000
        /*0012*/ 	.short	0x0000
        /*0014*/ 	.byte	0x00, 0xf0, 0x01, 0x20


	//----- nvinfo : EIATTR_AT_ENTRY_FRAGMENTS
	.align		4
.L_33:
        /*0018*/ 	.byte	0x04, 0x4f
        /*001a*/ 	.short	(.L_35 - .L_34)


	//   ....[0]....
.L_34:
        /*001c*/ 	.word	0x00000006


	//----- nvinfo : EIATTR_RESERVED_SMEM_USED
	.align		4
.L_35:
        /*0020*/ 	.byte	0x01, 0x41
	.zero		2


	//----- nvinfo : EIATTR_SPARSE_MMA_MASK
	.align		4
        /*0024*/ 	.byte	0x03, 0x50
        /*0026*/ 	.short	0x0000


	//----- nvinfo : EIATTR_TCGEN05_1CTA_USED
	.align		4
        /*0028*/ 	.byte	0x01, 0x51
	.zero		2


	//----- nvinfo : EIATTR_MAXREG_COUNT
	.align		4
        /*002c*/ 	.byte	0x03, 0x1b
        /*002e*/ 	.short	0x00ff


	//----- nvinfo : EIATTR_NUM_BARRIERS
	.align		4
        /*0030*/ 	.byte	0x02, 0x4c
        /*0032*/ 	.byte	0x07
	.zero		1


	//----- nvinfo : EIATTR_EXTERNS
	.align		4
        /*0034*/ 	.byte	0x04, 0x0f
        /*0036*/ 	.short	(.L_37 - .L_36)


	//   ....[0]....
	.align		4
.L_36:
        /*0038*/ 	.word	index@(__assertfail)


	//----- nvinfo : EIATTR_ANNOTATIONS
	.align		4
.L_37:
        /*003c*/ 	.byte	0x04, 0x55
        /*003e*/ 	.short	(.L_39 - .L_38)


	//   ....[0]....
.L_38:
        /*0040*/ 	.word	0x00000001
        /*0044*/ 	.byte	0xc0, 0x00, 0x00, 0x00, 0x01, 0x00, 0x00, 0x00, 0x50, 0x01, 0x00, 0x00, 0x01, 0x00, 0x00, 0x00
        /* <DEDUP_REMOVED lines=47> */
        /*0344*/ 	.byte	0xd0, 0xa7, 0x00, 0x00


	//----- nvinfo : EIATTR_MERCURY_ISA_VERSION
	.align		4
.L_39:
        /*0348*/ 	.byte	0x03, 0x5f
        /*034a*/ 	.short	0x0101


	//----- nvinfo : EIATTR_INT_WARP_WIDE_INSTR_OFFSETS
	.align		4
        /*034c*/ 	.byte	0x04, 0x31
        /*034e*/ 	.short	(.L_41 - .L_40)


	//   ....[0]....
.L_40:
        /*0350*/ 	.word	0x000037c0


	//   ....[1]....
        /*0354*/ 	.word	0x000037f0


	//   ....[2]....
        /*0358*/ 	.word	0x00003840


	//   ....[3]....
        /*035c*/ 	.word	0x00004460


	//   ....[4]....
        /*0360*/ 	.word	0x000044e0


	//   ....[5]....
        /*0364*/ 	.word	0x00004540


	//   ....[6]....
        /*0368*/ 	.word	0x000045a0


	//   ....[7]....
        /*036c*/ 	.word	0x00004600


	//   ....[8]....
        /*0370*/ 	.word	0x00004620


	//   ....[9]....
        /*0374*/ 	.word	0x000046a0


	//   ....[10]....
        /*0378*/ 	.word	0x000046e0


	//   ....[11]....
        /*037c*/ 	.word	0x00004700


	//   ....[12]....
        /*0380*/ 	.word	0x00004760


	//   ....[13]....
        /*0384*/ 	.word	0x000047d0


	//   ....[14]....
        /*0388*/ 	.word	0x00004820


	//----- nvinfo : EIATTR_COOP_GROUP_MASK_REGIDS
	.align		4
.L_41:
        /*038c*/ 	.byte	0x04, 0x29
        /*038e*/ 	.short	(.L_43 - .L_42)


	//   ....[0]....
.L_42:
        /*0390*/ 	.word	0xffffffff


	//   ....[1]....
        /*0394*/ 	.word	0xffffffff


	//   ....[2]....
        /*0398*/ 	.word	0xffffffff


	//   ....[3]....
        /*039c*/ 	.word	0xffffffff


	//   ....[4]....
        /*03a0*/ 	.word	0xffffffff


	//   ....[5]....
        /*03a4*/ 	.word	0xffffffff


	//   ....[6]....
        /*03a8*/ 	.word	0xffffffff


	//   ....[7]....
        /*03ac*/ 	.word	0xffffffff


	//   ....[8]....
        /*03b0*/ 	.word	0xffffffff


	//   ....[9]....
        /*03b4*/ 	.word	0xffffffff


	//   ....[10]....
        /*03b8*/ 	.word	0xffffffff


	//   ....[11]....
        /*03bc*/ 	.word	0xffffffff


	//   ....[12]....
        /*03c0*/ 	.word	0xffffffff


	//----- nvinfo : EIATTR_COOP_GROUP_INSTR_OFFSETS
	.align		4
.L_43:
        /*03c4*/ 	.byte	0x04, 0x28
        /*03c6*/ 	.short	(.L_45 - .L_44)


	//   ....[0]....
.L_44:
        /*03c8*/ 	.word	0x00000090


	//   ....[1]....
        /*03cc*/ 	.word	0x00000510


	//   ....[2]....
        /*03d0*/ 	.word	0x00000660


	//   ....[3]....
        /*03d4*/ 	.word	0x000007c0


	//   ....[4]....
        /*03d8*/ 	.word	0x000008c0


	//   ....[5]....
        /*03dc*/ 	.word	0x00000a30


	//   ....[6]....
        /*03e0*/ 	.word	0x00000b90


	//   ....[7]....
        /*03e4*/ 	.word	0x00001d10


	//   ....[8]....
        /*03e8*/ 	.word	0x00002b50


	//   ....[9]....
        /*03ec*/ 	.word	0x00002d60


	//   ....[10]....
        /*03f0*/ 	.word	0x00002d90


	//   ....[11]....
        /*03f4*/ 	.word	0x000036b0


	//   ....[12]....
        /*03f8*/ 	.word	0x000038e0


	//----- nvinfo : EIATTR_VRC_CTA_INIT_COUNT
	.align		4
.L_45:
        /*03fc*/ 	.byte	0x02, 0x4a
        /*03fe*/ 	.byte	0x80
	.zero		1


	//----- nvinfo : EIATTR_SYSCALL_OFFSETS
	.align		4
        /*0400*/ 	.byte	0x04, 0x46
        /*0402*/ 	.short	(.L_47 - .L_46)


	//   ....[0]....
.L_46:
        /*0404*/ 	.word	0x00005410


	//   ....[1]....
        /*0408*/ 	.word	0x00005500


	//   ....[2]....
        /*040c*/ 	.word	0x00006530


	//   ....[3]....
        /*0410*/ 	.word	0x000066a0


	//   ....[4]....
        /*0414*/ 	.word	0x00006810


	//   ....[5]....
        /*0418*/ 	.word	0x00006980


	//   ....[6]....
        /*041c*/ 	.word	0x00006af0


	//   ....[7]....
        /*0420*/ 	.word	0x00006c60


	//   ....[8]....
        /*0424*/ 	.word	0x00006dd0


	//   ....[9]....
        /*0428*/ 	.word	0x00006f40


	//   ....[10]....
        /*042c*/ 	.word	0x000070b0


	//   ....[11]....
        /*0430*/ 	.word	0x00007220


	//   ....[12]....
        /*0434*/ 	.word	0x000073c0


	//----- nvinfo : EIATTR_MBARRIER_INSTR_OFFSETS
	.align		4
.L_47:
        /*0438*/ 	.byte	0x04, 0x39
        /*043a*/ 	.short	(.L_49 - .L_48)


	//   ....[0]....
.L_48:
        /*043c*/ 	.word	0x000005f0
        /*0440*/ 	.word	0x000000ff
        /*0444*/ 	.word	0x00000000
        /*0448*/ 	.short	0x0100
        /*044a*/ 	.byte	0x05
	.zero		1


	//   ....[1]....
        /*044c*/ 	.word	0x00000600
        /*0450*/ 	.word	0x000000ff
        /*0454*/ 	.word	0x00000018
        /*0458*/ 	.short	0x0100
        /*045a*/ 	.byte	0x05
	.zero		1


	//   ....[2]....
        /*045c*/ 	.word	0x00000610
        /*0460*/ 	.word	0x000000ff
        /*0464*/ 	.word	0x00000008
        /*0468*/ 	.short	0x0100
        /*046a*/ 	.byte	0x05
	.zero		1


	//   ....[3]....
        /*046c*/ 	.word	0x00000620
        /*0470*/ 	.word	0x000000ff
        /*0474*/ 	.word	0x00000020
        /*0478*/ 	.short	0x0100
        /*047a*/ 	.byte	0x05
	.zero		1


	//   ....[4]....
        /*047c*/ 	.word	0x00000630
        /*0480*/ 	.word	0x000000ff
        /*0484*/ 	.word	0x00000010
        /*0488*/ 	.short	0x0100
        /*048a*/ 	.byte	0x05
	.zero		1


	//   ....[5]....
        /*048c*/ 	.word	0x00000640
        /*0490*/ 	.word	0x000000ff
        /*0494*/ 	.word	0x00000028
        /*0498*/ 	.short	0x0100
        /*049a*/ 	.byte	0x05
	.zero		1


	//   ....[6]....
        /*049c*/ 	.word	0x00000770
        /*04a0*/ 	.word	0x000000ff
        /*04a4*/ 	.word	0x00000030
        /*04a8*/ 	.short	0x0100
        /*04aa*/ 	.byte	0x06
	.zero		1


	//   ....[7]....
        /*04ac*/ 	.word	0x00000780
        /*04b0*/ 	.word	0x000000ff
        /*04b4*/ 	.word	0x00000040
        /*04b8*/ 	.short	0x0100
        /*04ba*/ 	.byte	0x06
	.zero		1


	//   ....[8]....
        /*04bc*/ 	.word	0x00000790
        /*04c0*/ 	.word	0x000000ff
        /*04c4*/ 	.word	0x00000038
        /*04c8*/ 	.short	0x0100
        /*04ca*/ 	.byte	0x06
	.zero		1


	//   ....[9]....
        /*04cc*/ 	.word	0x000007a0
        /*04d0*/ 	.word	0x000000ff
        /*04d4*/ 	.word	0x00000048
        /*04d8*/ 	.short	0x0100
        /*04da*/ 	.byte	0x06
	.zero		1


	//   ....[10]....
        /*04dc*/ 	.word	0x00000890
        /*04e0*/ 	.word	0x000000ff
        /*04e4*/ 	.word	0x00000050
        /*04e8*/ 	.short	0x0100
        /*04ea*/ 	.byte	0x05
	.zero		1


	//   ....[11]....
        /*04ec*/ 	.word	0x000008a0
        /*04f0*/ 	.word	0x000000ff
        /*04f4*/ 	.word	0x00000058
        /*04f8*/ 	.short	0x0100
        /*04fa*/ 	.byte	0x05
	.zero		1


	//   ....[12]....
        /*04fc*/ 	.word	0x000009e0
        /*0500*/ 	.word	0x000000ff
        /*0504*/ 	.word	0x00000060
        /*0508*/ 	.short	0x0100
        /*050a*/ 	.byte	0x05
	.zero		1


	//   ....[13]....
        /*050c*/ 	.word	0x000009f0
        /*0510*/ 	.word	0x000000ff
        /*0514*/ 	.word	0x00000070
        /*0518*/ 	.short	0x0100
        /*051a*/ 	.byte	0x05
	.zero		1


	//   ....[14]....
        /*051c*/ 	.word	0x00000a00
        /*0520*/ 	.word	0x000000ff
        /*0524*/ 	.word	0x00000068
        /*0528*/ 	.short	0x0100
        /*052a*/ 	.byte	0x05
	.zero		1


	//   ....[15]....
        /*052c*/ 	.word	0x00000a10
        /*0530*/ 	.word	0x000000ff
        /*0534*/ 	.word	0x00000078
        /*0538*/ 	.short	0x0100
        /*053a*/ 	.byte	0x05
	.zero		1


	//   ....[16]....
        /*053c*/ 	.word	0x00000b40
        /*0540*/ 	.word	0x000000ff
        /*0544*/ 	.word	0x00000080
        /*0548*/ 	.short	0x0100
        /*054a*/ 	.byte	0x06
	.zero		1


	//   ....[17]....
        /*054c*/ 	.word	0x00000b50
        /*0550*/ 	.word	0x000000ff
        /*0554*/ 	.word	0x00000090
        /*0558*/ 	.short	0x0100
        /*055a*/ 	.byte	0x06
	.zero		1


	//   ....[18]....
        /*055c*/ 	.word	0x00000b60
        /*0560*/ 	.word	0x000000ff
        /*0564*/ 	.word	0x00000088
        /*0568*/ 	.short	0x0100
        /*056a*/ 	.byte	0x06
	.zero		1


	//   ....[19]....
        /*056c*/ 	.word	0x00000b70
        /*0570*/ 	.word	0x000000ff
        /*0574*/ 	.word	0x00000098
        /*0578*/ 	.short	0x0100
        /*057a*/ 	.byte	0x06
	.zero		1


	//   ....[20]....
        /*057c*/ 	.word	0x00000c80
        /*0580*/ 	.word	0x000000ff
        /*0584*/ 	.word	0x000000a0
        /*0588*/ 	.short	0x0100
        /*058a*/ 	.byte	0x05
	.zero		1


	//   ....[21]....
        /*058c*/ 	.word	0x00000c90
        /*0590*/ 	.word	0x000000ff
        /*0594*/ 	.word	0x000000b0
        /*0598*/ 	.short	0x0100
        /*059a*/ 	.byte	0x05
	.zero		1


	//   ....[22]....
        /*059c*/ 	.word	0x00000ca0
        /*05a0*/ 	.word	0x000000ff
        /*05a4*/ 	.word	0x000000a8
        /*05a8*/ 	.short	0x0100
        /*05aa*/ 	.byte	0x05
	.zero		1


	//   ....[23]....
        /*05ac*/ 	.word	0x00000cb0
        /*05b0*/ 	.word	0x000000ff
        /*05b4*/ 	.word	0x000000b8
        /*05b8*/ 	.short	0x0100
        /*05ba*/ 	.byte	0x05
	.zero		1


	//   ....[24]....
        /*05bc*/ 	.word	0x00001630
        /*05c0*/ 	.word	0x00000002
        /*05c4*/ 	.word	0x000000b0
        /*05c8*/ 	.short	0x010a
        /*05ca*/ 	.byte	0xff
	.zero		1


	//   ....[25]....
        /*05cc*/ 	.word	0x00001650
        /*05d0*/ 	.word	0x00000002
        /*05d4*/ 	.word	0x000000a0
        /*05d8*/ 	.short	0x0101
        /*05da*/ 	.byte	0xff
	.zero		1


	//   ....[26]....
        /*05dc*/ 	.word	0x00001730
        /*05e0*/ 	.word	0x000000ff
        /*05e4*/ 	.word	0x00000018
        /*05e8*/ 	.short	0x010a
        /*05ea*/ 	.byte	0x05
	.zero		1


	//   ....[27]....
        /*05ec*/ 	.word	0x000017b0
        /*05f0*/ 	.word	0x000000ff
        /*05f4*/ 	.word	0x00000018
        /*05f8*/ 	.short	0x010a
        /*05fa*/ 	.byte	0x21
	.zero		1


	//   ....[28]....
        /*05fc*/ 	.word	0x00001900
        /*0600*/ 	.word	0x000000ff
        /*0604*/ 	.word	0x00000018
        /*0608*/ 	.short	0x010a
        /*060a*/ 	.byte	0x08
	.zero		1


	//   ....[29]....
        /*060c*/ 	.word	0x00001a10
        /*0610*/ 	.word	0x000000ff
        /*0614*/ 	.word	0x00000058
        /*0618*/ 	.short	0x0101
        /*061a*/ 	.byte	0x04
	.zero		1


	//   ....[30]....
        /*061c*/ 	.word	0x00001a30
        /*0620*/ 	.word	0x000000ff
        /*0624*/ 	.word	0x00000018
        /*0628*/ 	.short	0x010a
        /*062a*/ 	.byte	0x05
	.zero		1


	//   ....[31]....
        /*062c*/ 	.word	0x00001ab0
        /*0630*/ 	.word	0x000000ff
        /*0634*/ 	.word	0x00000018
        /*0638*/ 	.short	0x010a
        /*063a*/ 	.byte	0x11
	.zero		1


	//   ....[32]....
        /*063c*/ 	.word	0x00001c00
        /*0640*/ 	.word	0x000000ff
        /*0644*/ 	.word	0x00000018
        /*0648*/ 	.short	0x010a
        /*064a*/ 	.byte	0x08
	.zero		1


	//   ....[33]....
        /*064c*/ 	.word	0x00001d40
        /*0650*/ 	.word	0x00000003
        /*0654*/ 	.word	0x00000060
        /*0658*/ 	.short	0x010a
        /*065a*/ 	.byte	0xff
	.zero		1


	//   ....[34]....
        /*065c*/ 	.word	0x00001e90
        /*0660*/ 	.word	0x00000002
        /*0664*/ 	.word	0x00000000
        /*0668*/ 	.short	0x0101
        /*066a*/ 	.byte	0xff
	.zero		1


	//   ....[35]....
        /*066c*/ 	.word	0x00002430
        /*0670*/ 	.word	0x000000ff
        /*0674*/ 	.word	0x00000000
        /*0678*/ 	.short	0x010a
        /*067a*/ 	.byte	0x05
	.zero		1


	//   ....[36]....
        /*067c*/ 	.word	0x000024c0
        /*0680*/ 	.word	0x000000ff
        /*0684*/ 	.word	0x00000000
        /*0688*/ 	.short	0x010a
        /*068a*/ 	.byte	0x05
	.zero		1


	//   ....[37]....
        /*068c*/ 	.word	0x00002560
        /*0690*/ 	.word	0x00000000
        /*0694*/ 	.word	0x00000000
        /*0698*/ 	.short	0x010a
        /*069a*/ 	.byte	0xff
	.zero		1


	//   ....[38]....
        /*069c*/ 	.word	0x000026a0
        /*06a0*/ 	.word	0x00000000
        /*06a4*/ 	.word	0x000000a0
        /*06a8*/ 	.short	0x010a
        /*06aa*/ 	.byte	0xff
	.zero		1


	//   ....[39]....
        /*06ac*/ 	.word	0x00002710
        /*06b0*/ 	.word	0x00000000
        /*06b4*/ 	.word	0x00000000
        /*06b8*/ 	.short	0x0101
        /*06ba*/ 	.byte	0xff
	.zero		1


	//   ....[40]....
        /*06bc*/ 	.word	0x00002720
        /*06c0*/ 	.word	0x000000ff
        /*06c4*/ 	.word	0x00000070
        /*06c8*/ 	.short	0x010a
        /*06ca*/ 	.byte	0x05
	.zero		1


	//   ....[41]....
        /*06cc*/ 	.word	0x00002840
        /*06d0*/ 	.word	0x00000000
        /*06d4*/ 	.word	0x00000060
        /*06d8*/ 	.short	0x010a
        /*06da*/ 	.byte	0xff
	.zero		1


	//   ....[42]....
        /*06dc*/ 	.word	0x00002930
        /*06e0*/ 	.word	0x00000000
        /*06e4*/ 	.word	0x00000000
        /*06e8*/ 	.short	0x0101
        /*06ea*/ 	.byte	0xff
	.zero		1


	//   ....[43]....
        /*06ec*/ 	.word	0x000029e0
        /*06f0*/ 	.word	0x000000ff
        /*06f4*/ 	.word	0x00000070
        /*06f8*/ 	.short	0x0106
        /*06fa*/ 	.byte	0x05
	.zero		1


	//   ....[44]....
        /*06fc*/ 	.word	0x00002a00
        /*0700*/ 	.word	0x000000ff
        /*0704*/ 	.word	0x00000070
        /*0708*/ 	.short	0x010a
        /*070a*/ 	.byte	0x05
	.zero		1


	//   ....[45]....
        /*070c*/ 	.word	0x00002a90
        /*0710*/ 	.word	0x000000ff
        /*0714*/ 	.word	0x00000070
        /*0718*/ 	.short	0x0106
        /*071a*/ 	.byte	0x04
	.zero		1


	//   ....[46]....
        /*071c*/ 	.word	0x00002ad0
        /*0720*/ 	.word	0x00000000
        /*0724*/ 	.word	0x00000070
        /*0728*/ 	.short	0x010a
        /*072a*/ 	.byte	0xff
	.zero		1


	//   ....[47]....
        /*072c*/ 	.word	0x00003020
        /*0730*/ 	.word	0x00000003
        /*0734*/ 	.word	0x00000060
        /*0738*/ 	.short	0x010a
        /*073a*/ 	.byte	0xff
	.zero		1


	//   ....[48]....
        /*073c*/ 	.word	0x00003130
        /*0740*/ 	.word	0x00000005
        /*0744*/ 	.word	0x00000000
        /*0748*/ 	.short	0x0101
        /*074a*/ 	.byte	0xff
	.zero		1


	//   ....[49]....
        /*074c*/ 	.word	0x00003140
        /*0750*/ 	.word	0x000000ff
        /*0754*/ 	.word	0x00000000
        /*0758*/ 	.short	0x010a
        /*075a*/ 	.byte	0x05
	.zero		1


	//   ....[50]....
        /*075c*/ 	.word	0x00003150
        /*0760*/ 	.word	0x000000ff
        /*0764*/ 	.word	0x00000090
        /*0768*/ 	.short	0x010a
        /*076a*/ 	.byte	0x0e
	.zero		1


	//   ....[51]....
        /*076c*/ 	.word	0x00003220
        /*0770*/ 	.word	0x000000ff
        /*0774*/ 	.word	0x00000000
        /*0778*/ 	.short	0x010a
        /*077a*/ 	.byte	0x07
	.zero		1


	//   ....[52]....
        /*077c*/ 	.word	0x00003350
        /*0780*/ 	.word	0x000000ff
        /*0784*/ 	.word	0x00000000
        /*0788*/ 	.short	0x010a
        /*078a*/ 	.byte	0x06
	.zero		1


	//   ....[53]....
        /*078c*/ 	.word	0x00003600
        /*0790*/ 	.word	0x000000ff
        /*0794*/ 	.word	0x00000000
        /*0798*/ 	.short	0x010a
        /*079a*/ 	.byte	0x05
	.zero		1


	//   ....[54]....
        /*079c*/ 	.word	0x00003690
        /*07a0*/ 	.word	0x000000ff
        /*07a4*/ 	.word	0x00000000
        /*07a8*/ 	.short	0x010a
        /*07aa*/ 	.byte	0x06
	.zero		1


	//   ....[55]....
        /*07ac*/ 	.word	0x00003b60
        /*07b0*/ 	.word	0x00000002
        /*07b4*/ 	.word	0x00000060
        /*07b8*/ 	.short	0x010a
        /*07ba*/ 	.byte	0xff
	.zero		1


	//   ....[56]....
        /*07bc*/ 	.word	0x00003cd0
        /*07c0*/ 	.word	0x00000000
        /*07c4*/ 	.word	0x00000000
        /*07c8*/ 	.short	0x0101
        /*07ca*/ 	.byte	0xff
	.zero		1


	//   ....[57]....
        /*07cc*/ 	.word	0x00004180
        /*07d0*/ 	.word	0x000000ff
        /*07d4*/ 	.word	0x00000058
        /*07d8*/ 	.short	0x010a
        /*07da*/ 	.byte	0x06
	.zero		1


	//   ....[58]....
        /*07dc*/ 	.word	0x00004380
        /*07e0*/ 	.word	0x000000ff
        /*07e4*/ 	.word	0x00000040
        /*07e8*/ 	.short	0x010a
        /*07ea*/ 	.byte	0x05
	.zero		1


	//   ....[59]....
        /*07ec*/ 	.word	0x00004850
        /*07f0*/ 	.word	0x000000ff
        /*07f4*/ 	.word	0x00000030
        /*07f8*/ 	.short	0x010b
        /*07fa*/ 	.byte	0x05
	.zero		1


	//   ....[60]....
        /*07fc*/ 	.word	0x00004860
        /*0800*/ 	.word	0x000000ff
        /*0804*/ 	.word	0x00000000
        /*0808*/ 	.short	0x0101
        /*080a*/ 	.byte	0x21
	.zero		1


	//   ....[61]....
        /*080c*/ 	.word	0x000048c0
        /*0810*/ 	.word	0x000000ff
        /*0814*/ 	.word	0x00000000
        /*0818*/ 	.short	0x010a
        /*081a*/ 	.byte	0x04
	.zero		1


	//   ....[62]....
        /*081c*/ 	.word	0x00004960
        /*0820*/ 	.word	0x00000000
        /*0824*/ 	.word	0x00000000
        /*0828*/ 	.short	0x010a
        /*082a*/ 	.byte	0xff
	.zero		1


	//   ....[63]....
        /*082c*/ 	.word	0x00004c30
        /*0830*/ 	.word	0x000000ff
        /*0834*/ 	.word	0x00000060
        /*0838*/ 	.short	0x010a
        /*083a*/ 	.byte	0x04
	.zero		1


	//   ....[64]....
        /*083c*/ 	.word	0x00004d00
        /*0840*/ 	.word	0x000000ff
        /*0844*/ 	.word	0x00000000
        /*0848*/ 	.short	0x0101
        /*084a*/ 	.byte	0x04
	.zero		1


	//   ....[65]....
        /*084c*/ 	.word	0x00005b90
        /*0850*/ 	.word	0x00000007
        /*0854*/ 	.word	0x00000030
        /*0858*/ 	.short	0x010a
        /*085a*/ 	.byte	0xff
	.zero		1


	//   ....[66]....
        /*085c*/ 	.word	0x00005c80
        /*0860*/ 	.word	0x00000006
        /*0864*/ 	.word	0x00000080
        /*0868*/ 	.short	0x010a
        /*086a*/ 	.byte	0xff
	.zero		1


	//   ....[67]....
        /*086c*/ 	.word	0x00005e60
        /*0870*/ 	.word	0x00000007
        /*0874*/ 	.word	0x00000030
        /*0878*/ 	.short	0x010a
        /*087a*/ 	.byte	0xff
	.zero		1


	//   ....[68]....
        /*087c*/ 	.word	0x00006410
        /*0880*/ 	.word	0x00000006
        /*0884*/ 	.word	0x00000080
        /*0888*/ 	.short	0x010a
        /*088a*/ 	.byte	0xff
	.zero		1


	//   ....[69]....
        /*088c*/ 	.word	0x000079b0
        /*0890*/ 	.word	0x000000ff
        /*0894*/ 	.word	0x00000000
        /*0898*/ 	.short	0x0101
        /*089a*/ 	.byte	0x07
	.zero		1


	//   ....[70]....
        /*089c*/ 	.word	0x0000a500
        /*08a0*/ 	.word	0x00000000
        /*08a4*/ 	.word	0x00000000
        /*08a8*/ 	.short	0x0101
        /*08aa*/ 	.byte	0xff
	.zero		1


	//   ....[71]....
        /*08ac*/ 	.word	0x0000a8b0
        /*08b0*/ 	.word	0x00000002
        /*08b4*/ 	.word	0x000000b0
        /*08b8*/ 	.short	0x010a
        /*08ba*/ 	.byte	0xff
	.zero		1


	//   ....[72]....
        /*08bc*/ 	.word	0x0000a910
        /*08c0*/ 	.word	0x00000004
        /*08c4*/ 	.word	0x00000018
        /*08c8*/ 	.short	0x010a
        /*08ca*/ 	.byte	0xff
	.zero		1


	//   ....[73]....
        /*08cc*/ 	.word	0x0000a970
        /*08d0*/ 	.word	0x00000004
        /*08d4*/ 	.word	0x00000018
        /*08d8*/ 	.short	0x010a
        /*08da*/ 	.byte	0xff
	.zero		1


	//   ....[74]....
        /*08dc*/ 	.word	0x0000a9c0
        /*08e0*/ 	.word	0x00000003
        /*08e4*/ 	.word	0x00000060
        /*08e8*/ 	.short	0x010a
        /*08ea*/ 	.byte	0xff
	.zero		1


	//   ....[75]....
        /*08ec*/ 	.word	0x0000aa20
        /*08f0*/ 	.word	0x00000003
        /*08f4*/ 	.word	0x00000000
        /*08f8*/ 	.short	0x010a
        /*08fa*/ 	.byte	0xff
	.zero		1


	//   ....[76]....
        /*08fc*/ 	.word	0x0000aa80
        /*0900*/ 	.word	0x00000003
        /*0904*/ 	.word	0x00000000
        /*0908*/ 	.short	0x010a
        /*090a*/ 	.byte	0xff
	.zero		1


	//   ....[77]....
        /*090c*/ 	.word	0x0000aad0
        /*0910*/ 	.word	0x00000000
        /*0914*/ 	.word	0x000000a0
        /*0918*/ 	.short	0x010a
        /*091a*/ 	.byte	0xff
	.zero		1


	//   ....[78]....
        /*091c*/ 	.word	0x0000ab30
        /*0920*/ 	.word	0x00000003
        /*0924*/ 	.word	0x00000070
        /*0928*/ 	.short	0x010a
        /*092a*/ 	.byte	0xff
	.zero		1


	//   ....[79]....
        /*092c*/ 	.word	0x0000ab80
        /*0930*/ 	.word	0x00000000
        /*0934*/ 	.word	0x00000060
        /*0938*/ 	.short	0x010a
        /*093a*/ 	.byte	0xff
	.zero		1


	//   ....[80]....
        /*093c*/ 	.word	0x0000abe0
        /*0940*/ 	.word	0x00000002
        /*0944*/ 	.word	0x00000070
        /*0948*/ 	.short	0x010a
        /*094a*/ 	.byte	0xff
	.zero		1


	//   ....[81]....
        /*094c*/ 	.word	0x0000ac30
        /*0950*/ 	.word	0x00000003
        /*0954*/ 	.word	0x00000060
        /*0958*/ 	.short	0x010a
        /*095a*/ 	.byte	0xff
	.zero		1


	//   ....[82]....
        /*095c*/ 	.word	0x0000ac90
        /*0960*/ 	.word	0x00000004
        /*0964*/ 	.word	0x00000090
        /*0968*/ 	.short	0x010a
        /*096a*/ 	.byte	0xff
	.zero		1


	//   ....[83]....
        /*096c*/ 	.word	0x0000acf0
        /*0970*/ 	.word	0x00000002
        /*0974*/ 	.word	0x00000000
        /*0978*/ 	.short	0x010a
        /*097a*/ 	.byte	0xff
	.zero		1


	//   ....[84]....
        /*097c*/ 	.word	0x0000ad50
        /*0980*/ 	.word	0x00000002
        /*0984*/ 	.word	0x00000000
        /*0988*/ 	.short	0x010a
        /*098a*/ 	.byte	0xff
	.zero		1


	//   ....[85]....
        /*098c*/ 	.word	0x0000adb0
        /*0990*/ 	.word	0x00000002
        /*0994*/ 	.word	0x00000000
        /*0998*/ 	.short	0x010a
        /*099a*/ 	.byte	0xff
	.zero		1


	//   ....[86]....
        /*099c*/ 	.word	0x0000ae00
        /*09a0*/ 	.word	0x00000002
        /*09a4*/ 	.word	0x00000060
        /*09a8*/ 	.short	0x010a
        /*09aa*/ 	.byte	0xff
	.zero		1


	//   ....[87]....
        /*09ac*/ 	.word	0x0000ae60
        /*09b0*/ 	.word	0x00000002
        /*09b4*/ 	.word	0x00000058
        /*09b8*/ 	.short	0x010a
        /*09ba*/ 	.byte	0xff
	.zero		1


	//   ....[88]....
        /*09bc*/ 	.word	0x0000aec0
        /*09c0*/ 	.word	0x00000003
        /*09c4*/ 	.word	0x00000040
        /*09c8*/ 	.short	0x010a
        /*09ca*/ 	.byte	0xff
	.zero		1


	//   ....[89]....
        /*09cc*/ 	.word	0x0000af20
        /*09d0*/ 	.word	0x00000002
        /*09d4*/ 	.word	0x00000000
        /*09d8*/ 	.short	0x010a
        /*09da*/ 	.byte	0xff
	.zero		1


	//   ....[90]....
        /*09dc*/ 	.word	0x0000af80
        /*09e0*/ 	.word	0x00000002
        /*09e4*/ 	.word	0x00000060
        /*09e8*/ 	.short	0x010a
        /*09ea*/ 	.byte	0xff
	.zero		1


	//   ....[91]....
        /*09ec*/ 	.word	0x0000afd0
        /*09f0*/ 	.word	0x00000007
        /*09f4*/ 	.word	0x00000030
        /*09f8*/ 	.short	0x010a
        /*09fa*/ 	.byte	0xff
	.zero		1


	//   ....[92]....
        /*09fc*/ 	.word	0x0000b020
        /*0a00*/ 	.word	0x00000006
        /*0a04*/ 	.word	0x00000080
        /*0a08*/ 	.short	0x010a
        /*0a0a*/ 	.byte	0xff
	.zero		1


	//----- nvinfo : EIATTR_NUM_MBARRIERS
	.align		4
.L_49:
        /*0a0c*/ 	.byte	0x03, 0x38
        /*0a0e*/ 	.short	0x0018


	//----- nvinfo : EIATTR_EXIT_INSTR_OFFSETS
	.align		4
        /*0a10*/ 	.byte	0x04, 0x1c
        /*0a12*/ 	.short	(.L_51 - .L_50)


	//   ....[0]....
.L_50:
        /*0a14*/ 	.word	0x00002590


	//   ....[1]....
        /*0a18*/ 	.word	0x00002aa0


	//   ....[2]....
        /*0a1c*/ 	.word	0x00002b00


	//   ....[3]....
        /*0a20*/ 	.word	0x000038f0


	//   ....[4]....
        /*0a24*/ 	.word	0x00004990


	//   ....[5]....
        /*0a28*/ 	.word	0x000049d0


	//   ....[6]....
        /*0a2c*/ 	.word	0x0000a7b0


	//   ....[7]....
        /*0a30*/ 	.word	0x0000a840


	//   ....[8]....
        /*0a34*/ 	.word	0x0000a870


	//   ....[9]....
        /*0a38*/ 	.word	0x0000a8a0


	//----- nvinfo : EIATTR_MAX_THREADS
	.align		4
.L_51:
        /*0a3c*/ 	.byte	0x04, 0x05
        /*0a3e*/ 	.short	(.L_53 - .L_52)
.L_52:
        /*0a40*/ 	.word	0x00000100
        /*0a44*/ 	.word	0x00000001
        /*0a48*/ 	.word	0x00000001


	//----- nvinfo : EIATTR_CRS_STACK_SIZE
	.align		4
.L_53:
        /*0a4c*/ 	.byte	0x04, 0x1e
        /*0a4e*/ 	.short	(.L_55 - .L_54)
.L_54:
        /*0a50*/ 	.word	0x00000000


	//----- nvinfo : EIATTR_CBANK_PARAM_SIZE
	.align		4
.L_55:
        /*0a54*/ 	.byte	0x03, 0x19
        /*0a56*/ 	.short	0x0800


	//----- nvinfo : EIATTR_PARAM_CBANK
	.align		4
        /*0a58*/ 	.byte	0x04, 0x0a
        /*0a5a*/ 	.short	(.L_57 - .L_56)
	.align		4
.L_56:
        /*0a5c*/ 	.word	index@(.nv.constant0._ZN7cutlass13device_kernelINS_4gemm6kernel13GemmUniversalIN4cute5tupleIJiiiiEEENS1_10collective13CollectiveMmaINS1_35MainloopSm100TmaUmmaWarpSpecializedILi3ELi2ELi2ENS5_IJNS4_1CILi1EEESB_SB_EEEEENS5_IJNSA_ILi128EEENSA_ILi176EEENSA_ILi64EEEEEENS_10bfloat16_tENS5_IJlSB_lEEESI_SJ_NS4_8TiledMMAINS4_8MMA_AtomIJNS4_20SM100_MMA_F16BF16_SSISI_SI_fLi128ELi176ELNS4_4UMMA5MajorE0ELSO_0ELNSN_7ScaleInE0ELSP_0EEEEEENS4_6LayoutISC_NS5_IJNSA_ILi0EEEST_ST_EEEEENS5_IJNS4_10UnderscoreESW_SW_EEEEENS4_13SM90_TMA_LOADENS4_14ComposedLayoutINS4_7SwizzleILi3ELi4ELi3EEENS4_18smem_ptr_flag_bitsILi16EEENSS_INS5_IJNSA_ILi8EEESG_EEENS5_IJSG_SB_EEEEEEEvNS4_8identityESZ_S19_vS1A_EENS_8epilogue10collective18CollectiveEpilogueINS1C_23Sm100TmaWarpSpecializedILi2ELi1ELi176ELb1ELb0EEEJSH_NS5_IJNSS_ISE_SB_EENSS_ISF_SB_EEEEESI_SJ_SI_SJ_NS1C_6fusion15FusionCallbacksIS1G_NS1K_17LinearCombinationISI_fSI_fLNS_15FloatRoundStyleE2EEESH_S1J_JEEENS4_5SM1004TMEM4LOAD26SM100_TMEM_LOAD_32dp32b16xESZ_NS10_INS11_ILi1ELi4ELi3EEES14_NSS_INS5_IJS15_NSA_ILi16EEEEEENS5_IJS1V_SB_EEEEEEENS4_39AutoVectorizingCopyWithAssumedAlignmentILi128EEENS4_14SM90_TMA_STOREES1Z_S21_S21_EEEvvEEEEvNT_6ParamsE)
        /*0a60*/ 	.short	0x0380
        /*0a62*/ 	.short	0x0800


	//----- nvinfo : EIATTR_SW_WAR
	.align		4
.L_57:
        /*0a64*/ 	.byte	0x04, 0x36
        /*0a66*/ 	.short	(.L_59 - .L_58)
.L_58:
        /*0a68*/ 	.word	0x00000008
.L_59:


//--------------------- .nv.callgraph             --------------------------
	.section	.nv.callgraph,"",@"SHT_CUDA_CALLGRAPH"
	.align	4
	.sectionentsize	8
	.align		4
        /*0000*/ 	.word	0x00000000
	.align		4
        /*0004*/ 	.word	0xffffffff
	.align		4
        /*0008*/ 	.word	index@(_ZN7cutlass13device_kernelINS_4gemm6kernel13GemmUniversalIN4cute5tupleIJiiiiEEENS1_10collective13CollectiveMmaINS1_35MainloopSm100TmaUmmaWarpSpecializedILi3ELi2ELi2ENS5_IJNS4_1CILi1EEESB_SB_EEEEENS5_IJNSA_ILi128EEENSA_ILi176EEENSA_ILi64EEEEEENS_10bfloat16_tENS5_IJlSB_lEEESI_SJ_NS4_8TiledMMAINS4_8MMA_AtomIJNS4_20SM100_MMA_F16BF16_SSISI_SI_fLi128ELi176ELNS4_4UMMA5MajorE0ELSO_0ELNSN_7ScaleInE0ELSP_0EEEEEENS4_6LayoutISC_NS5_IJNSA_ILi0EEEST_ST_EEEEENS5_IJNS4_10UnderscoreESW_SW_EEEEENS4_13SM90_TMA_LOADENS4_14ComposedLayoutINS4_7SwizzleILi3ELi4ELi3EEENS4_18smem_ptr_flag_bitsILi16EEENSS_INS5_IJNSA_ILi8EEESG_EEENS5_IJSG_SB_EEEEEEEvNS4_8identityESZ_S19_vS1A_EENS_8epilogue10collective18CollectiveEpilogueINS1C_23Sm100TmaWarpSpecializedILi2ELi1ELi176ELb1ELb0EEEJSH_NS5_IJNSS_ISE_SB_EENSS_ISF_SB_EEEEESI_SJ_SI_SJ_NS1C_6fusion15FusionCallbacksIS1G_NS1K_17LinearCombinationISI_fSI_fLNS_15FloatRoundStyleE2EEESH_S1J_JEEENS4_5SM1004TMEM4LOAD26SM100_TMEM_LOAD_32dp32b16xESZ_NS10_INS11_ILi1ELi4ELi3EEES14_NSS_INS5_IJS15_NSA_ILi16EEEEEENS5_IJS1V_SB_EEEEEEENS4_39AutoVectorizingCopyWithAssumedAlignmentILi128EEENS4_14SM90_TMA_STOREES1Z_S21_S21_EEEvvEEEEvNT_6ParamsE)
	.align		4
        /*000c*/ 	.word	index@(__assertfail)
	.align		4
        /*0010*/ 	.word	0x00000000
	.align		4
        /*0014*/ 	.word	0xfffffffe
	.align		4
        /*0018*/ 	.word	0x00000000
	.align		4
        /*001c*/ 	.word	0xfffffffd
	.align		4
        /*0020*/ 	.word	0x00000000
	.align		4
        /*0024*/ 	.word	0xfffffffc


//--------------------- .nv.constant4             --------------------------
	.section	.nv.constant4,"a",@progbits
	.align	8
	.align		8
.nv.constant4:
        /*0000*/ 	.dword	__assertfail
	.align		8
        /*0008*/ 	.dword	__unnamed_1
	.align		8
        /*0010*/ 	.dword	__unnamed_2
	.align		8
        /*0018*/ 	.dword	_ZN40_INTERNAL_67b8baa7_4_k_cu_ec184b4b_184754cuda3std3__45__cpo5beginE
	.align		8
        /*0020*/ 	.dword	_ZN40_INTERNAL_67b8baa7_4_k_cu_ec184b4b_184754cuda3std3__45__cpo3endE
	.align		8
        /*0028*/ 	.dword	_ZN40_INTERNAL_67b8baa7_4_k_cu_ec184b4b_184754cuda3std3__45__cpo6cbeginE
	.align		8
        /*0030*/ 	.dword	_ZN40_INTERNAL_67b8baa7_4_k_cu_ec184b4b_184754cuda3std3__45__cpo4cendE
	.align		8
        /*0038*/ 	.dword	_ZN40_INTERNAL_67b8baa7_4_k_cu_ec184b4b_184754cuda3std3__442_GLOBAL__N__67b8baa7_4_k_cu_ec184b4b_184756ignoreE
	.align		8
        /*0040*/ 	.dword	_ZN40_INTERNAL_67b8baa7_4_k_cu_ec184b4b_184754cuda3std3__419piecewise_constructE
	.align		8
        /*0048*/ 	.dword	_ZN40_INTERNAL_67b8baa7_4_k_cu_ec184b4b_184754cuda3std3__48in_placeE
	.align		8
        /*0050*/ 	.dword	_ZN40_INTERNAL_67b8baa7_4_k_cu_ec184b4b_184754cuda3std6ranges3__45__cpo4swapE
	.align		8
        /*0058*/ 	.dword	_ZN40_INTERNAL_67b8baa7_4_k_cu_ec184b4b_184754cuda3std6ranges3__45__cpo9iter_moveE
	.align		8
        /*0060*/ 	.dword	_ZN40_INTERNAL_67b8baa7_4_k_cu_ec184b4b_184754cute7productE
	.align		8
        /*0068*/ 	.dword	_ZN40_INTERNAL_67b8baa7_4_k_cu_ec184b4b_184754cute1_E
	.align		8
        /*0070*/ 	.dword	$str$25
	.align		8
        /*0078*/ 	.dword	$str$26
	.align		8
        /*0080*/ 	.dword	$str$27
	.align		8
        /*0088*/ 	.dword	$str$28


//--------------------- .text._ZN7cutlass13device_kernelINS_4gemm6kernel13GemmUniversalIN4cute5tupleIJiiiiEEENS1_10collective13CollectiveMmaINS1_35MainloopSm100TmaUmmaWarpSpecializedILi3ELi2ELi2ENS5_IJNS4_1CILi1EEESB_SB_EEEEENS5_IJNSA_ILi128EEENSA_ILi176EEENSA_ILi64EEEEEENS_10bfloat16_tENS5_IJlSB_lEEESI_SJ_NS4_8TiledMMAINS4_8MMA_AtomIJNS4_20SM100_MMA_F16BF16_SSISI_SI_fLi128ELi176ELNS4_4UMMA5MajorE0ELSO_0ELNSN_7ScaleInE0ELSP_0EEEEEENS4_6LayoutISC_NS5_IJNSA_ILi0EEEST_ST_EEEEENS5_IJNS4_10UnderscoreESW_SW_EEEEENS4_13SM90_TMA_LOADENS4_14ComposedLayoutINS4_7SwizzleILi3ELi4ELi3EEENS4_18smem_ptr_flag_bitsILi16EEENSS_INS5_IJNSA_ILi8EEESG_EEENS5_IJSG_SB_EEEEEEEvNS4_8identityESZ_S19_vS1A_EENS_8epilogue10collective18CollectiveEpilogueINS1C_23Sm100TmaWarpSpecializedILi2ELi1ELi176ELb1ELb0EEEJSH_NS5_IJNSS_ISE_SB_EENSS_ISF_SB_EEEEESI_SJ_SI_SJ_NS1C_6fusion15FusionCallbacksIS1G_NS1K_17LinearCombinationISI_fSI_fLNS_15FloatRoundStyleE2EEESH_S1J_JEEENS4_5SM1004TMEM4LOAD26SM100_TMEM_LOAD_32dp32b16xESZ_NS10_INS11_ILi1ELi4ELi3EEES14_NSS_INS5_IJS15_NSA_ILi16EEEEEENS5_IJS1V_SB_EEEEEEENS4_39AutoVectorizingCopyWithAssumedAlignmentILi128EEENS4_14SM90_TMA_STOREES1Z_S21_S21_EEEvvEEEEvNT_6ParamsE --------------------------
	.section	.text._ZN7cutlass13device_kernelINS_4gemm6kernel13GemmUniversalIN4cute5tupleIJiiiiEEENS1_10collective13CollectiveMmaINS1_35MainloopSm100TmaUmmaWarpSpecializedILi3ELi2ELi2ENS5_IJNS4_1CILi1EEESB_SB_EEEEENS5_IJNSA_ILi128EEENSA_ILi176EEENSA_ILi64EEEEEENS_10bfloat16_tENS5_IJlSB_lEEESI_SJ_NS4_8TiledMMAINS4_8MMA_AtomIJNS4_20SM100_MMA_F16BF16_SSISI_SI_fLi128ELi176ELNS4_4UMMA5MajorE0ELSO_0ELNSN_7ScaleInE0ELSP_0EEEEEENS4_6LayoutISC_NS5_IJNSA_ILi0EEEST_ST_EEEEENS5_IJNS4_10UnderscoreESW_SW_EEEEENS4_13SM90_TMA_LOADENS4_14ComposedLayoutINS4_7SwizzleILi3ELi4ELi3EEENS4_18smem_ptr_flag_bitsILi16EEENSS_INS5_IJNSA_ILi8EEESG_EEENS5_IJSG_SB_EEEEEEEvNS4_8identityESZ_S19_vS1A_EENS_8epilogue10collective18CollectiveEpilogueINS1C_23Sm100TmaWarpSpecializedILi2ELi1ELi176ELb1ELb0EEEJSH_NS5_IJNSS_ISE_SB_EENSS_ISF_SB_EEEEESI_SJ_SI_SJ_NS1C_6fusion15FusionCallbacksIS1G_NS1K_17LinearCombinationISI_fSI_fLNS_15FloatRoundStyleE2EEESH_S1J_JEEENS4_5SM1004TMEM4LOAD26SM100_TMEM_LOAD_32dp32b16xESZ_NS10_INS11_ILi1ELi4ELi3EEES14_NSS_INS5_IJS15_NSA_ILi16EEEEEENS5_IJS1V_SB_EEEEEEENS4_39AutoVectorizingCopyWithAssumedAlignmentILi128EEENS4_14SM90_TMA_STOREES1Z_S21_S21_EEEvvEEEEvNT_6ParamsE,"ax",@progbits
	.align	128
.text._ZN7cutlass13device_kernelINS_4gemm6kernel13GemmUniversalIN4cute5tupleIJiiiiEEENS1_10collective13CollectiveMmaINS1_35MainloopSm100TmaUmmaWarpSpecializedILi3ELi2ELi2ENS5_IJNS4_1CILi1EEESB_SB_EEEEENS5_IJNSA_ILi128EEENSA_ILi176EEENSA_ILi64EEEEEENS_10bfloat16_tENS5_IJlSB_lEEESI_SJ_NS4_8TiledMMAINS4_8MMA_AtomIJNS4_20SM100_MMA_F16BF16_SSISI_SI_fLi128ELi176ELNS4_4UMMA5MajorE0ELSO_0ELNSN_7ScaleInE0ELSP_0EEEEEENS4_6LayoutISC_NS5_IJNSA_ILi0EEEST_ST_EEEEENS5_IJNS4_10UnderscoreESW_SW_EEEEENS4_13SM90_TMA_LOADENS4_14ComposedLayoutINS4_7SwizzleILi3ELi4ELi3EEENS4_18smem_ptr_flag_bitsILi16EEENSS_INS5_IJNSA_ILi8EEESG_EEENS5_IJSG_SB_EEEEEEEvNS4_8identityESZ_S19_vS1A_EENS_8epilogue10collective18CollectiveEpilogueINS1C_23Sm100TmaWarpSpecializedILi2ELi1ELi176ELb1ELb0EEEJSH_NS5_IJNSS_ISE_SB_EENSS_ISF_SB_EEEEESI_SJ_SI_SJ_NS1C_6fusion15FusionCallbacksIS1G_NS1K_17LinearCombinationISI_fSI_fLNS_15FloatRoundStyleE2EEESH_S1J_JEEENS4_5SM1004TMEM4LOAD26SM100_TMEM_LOAD_32dp32b16xESZ_NS10_INS11_ILi1ELi4ELi3EEES14_NSS_INS5_IJS15_NSA_ILi16EEEEEENS5_IJS1V_SB_EEEEEEENS4_39AutoVectorizingCopyWithAssumedAlignmentILi128EEENS4_14SM90_TMA_STOREES1Z_S21_S21_EEEvvEEEEvNT_6ParamsE:
        .type           _ZN7cutlass13device_kernelINS_4gemm6kernel13GemmUniversalIN4cute5tupleIJiiiiEEENS1_10collective13CollectiveMmaINS1_35MainloopSm100TmaUmmaWarpSpecializedILi3ELi2ELi2ENS5_IJNS4_1CILi1EEESB_SB_EEEEENS5_IJNSA_ILi128EEENSA_ILi176EEENSA_ILi64EEEEEENS_10bfloat16_tENS5_IJlSB_lEEESI_SJ_NS4_8TiledMMAINS4_8MMA_AtomIJNS4_20SM100_MMA_F16BF16_SSISI_SI_fLi128ELi176ELNS4_4UMMA5MajorE0ELSO_0ELNSN_7ScaleInE0ELSP_0EEEEEENS4_6LayoutISC_NS5_IJNSA_ILi0EEEST_ST_EEEEENS5_IJNS4_10UnderscoreESW_SW_EEEEENS4_13SM90_TMA_LOADENS4_14ComposedLayoutINS4_7SwizzleILi3ELi4ELi3EEENS4_18smem_ptr_flag_bitsILi16EEENSS_INS5_IJNSA_ILi8EEESG_EEENS5_IJSG_SB_EEEEEEEvNS4_8identityESZ_S19_vS1A_EENS_8epilogue10collective18CollectiveEpilogueINS1C_23Sm100TmaWarpSpecializedILi2ELi1ELi176ELb1ELb0EEEJSH_NS5_IJNSS_ISE_SB_EENSS_ISF_SB_EEEEESI_SJ_SI_SJ_NS1C_6fusion15FusionCallbacksIS1G_NS1K_17LinearCombinationISI_fSI_fLNS_15FloatRoundStyleE2EEESH_S1J_JEEENS4_5SM1004TMEM4LOAD26SM100_TMEM_LOAD_32dp32b16xESZ_NS10_INS11_ILi1ELi4ELi3EEES14_NSS_INS5_IJS15_NSA_ILi16EEEEEENS5_IJS1V_SB_EEEEEEENS4_39AutoVectorizingCopyWithAssumedAlignmentILi128EEENS4_14SM90_TMA_STOREES1Z_S21_S21_EEEvvEEEEvNT_6ParamsE,@function
        .size           _ZN7cutlass13device_kernelINS_4gemm6kernel13GemmUniversalIN4cute5tupleIJiiiiEEENS1_10collective13CollectiveMmaINS1_35MainloopSm100TmaUmmaWarpSpecializedILi3ELi2ELi2ENS5_IJNS4_1CILi1EEESB_SB_EEEEENS5_IJNSA_ILi128EEENSA_ILi176EEENSA_ILi64EEEEEENS_10bfloat16_tENS5_IJlSB_lEEESI_SJ_NS4_8TiledMMAINS4_8MMA_AtomIJNS4_20SM100_MMA_F16BF16_SSISI_SI_fLi128ELi176ELNS4_4UMMA5MajorE0ELSO_0ELNSN_7ScaleInE0ELSP_0EEEEEENS4_6LayoutISC_NS5_IJNSA_ILi0EEEST_ST_EEEEENS5_IJNS4_10UnderscoreESW_SW_EEEEENS4_13SM90_TMA_LOADENS4_14ComposedLayoutINS4_7SwizzleILi3ELi4ELi3EEENS4_18smem_ptr_flag_bitsILi16EEENSS_INS5_IJNSA_ILi8EEESG_EEENS5_IJSG_SB_EEEEEEEvNS4_8identityESZ_S19_vS1A_EENS_8epilogue10collective18CollectiveEpilogueINS1C_23Sm100TmaWarpSpecializedILi2ELi1ELi176ELb1ELb0EEEJSH_NS5_IJNSS_ISE_SB_EENSS_ISF_SB_EEEEESI_SJ_SI_SJ_NS1C_6fusion15FusionCallbacksIS1G_NS1K_17LinearCombinationISI_fSI_fLNS_15FloatRoundStyleE2EEESH_S1J_JEEENS4_5SM1004TMEM4LOAD26SM100_TMEM_LOAD_32dp32b16xESZ_NS10_INS11_ILi1ELi4ELi3EEES14_NSS_INS5_IJS15_NSA_ILi16EEEEEENS5_IJS1V_SB_EEEEEEENS4_39AutoVectorizingCopyWithAssumedAlignmentILi128EEENS4_14SM90_TMA_STOREES1Z_S21_S21_EEEvvEEEEvNT_6ParamsE,(.L_x_139 - _ZN7cutlass13device_kernelINS_4gemm6kernel13GemmUniversalIN4cute5tupleIJiiiiEEENS1_10collective13CollectiveMmaINS1_35MainloopSm100TmaUmmaWarpSpecializedILi3ELi2ELi2ENS5_IJNS4_1CILi1EEESB_SB_EEEEENS5_IJNSA_ILi128EEENSA_ILi176EEENSA_ILi64EEEEEENS_10bfloat16_tENS5_IJlSB_lEEESI_SJ_NS4_8TiledMMAINS4_8MMA_AtomIJNS4_20SM100_MMA_F16BF16_SSISI_SI_fLi128ELi176ELNS4_4UMMA5MajorE0ELSO_0ELNSN_7ScaleInE0ELSP_0EEEEEENS4_6LayoutISC_NS5_IJNSA_ILi0EEEST_ST_EEEEENS5_IJNS4_10UnderscoreESW_SW_EEEEENS4_13SM90_TMA_LOADENS4_14ComposedLayoutINS4_7SwizzleILi3ELi4ELi3EEENS4_18smem_ptr_flag_bitsILi16EEENSS_INS5_IJNSA_ILi8EEESG_EEENS5_IJSG_SB_EEEEEEEvNS4_8identityESZ_S19_vS1A_EENS_8epilogue10collective18CollectiveEpilogueINS1C_23Sm100TmaWarpSpecializedILi2ELi1ELi176ELb1ELb0EEEJSH_NS5_IJNSS_ISE_SB_EENSS_ISF_SB_EEEEESI_SJ_SI_SJ_NS1C_6fusion15FusionCallbacksIS1G_NS1K_17LinearCombinationISI_fSI_fLNS_15FloatRoundStyleE2EEESH_S1J_JEEENS4_5SM1004TMEM4LOAD26SM100_TMEM_LOAD_32dp32b16xESZ_NS10_INS11_ILi1ELi4ELi3EEES14_NSS_INS5_IJS15_NSA_ILi16EEEEEENS5_IJS1V_SB_EEEEEEENS4_39AutoVectorizingCopyWithAssumedAlignmentILi128EEENS4_14SM90_TMA_STOREES1Z_S21_S21_EEEvvEEEEvNT_6ParamsE)
        .other          _ZN7cutlass13device_kernelINS_4gemm6kernel13GemmUniversalIN4cute5tupleIJiiiiEEENS1_10collective13CollectiveMmaINS1_35MainloopSm100TmaUmmaWarpSpecializedILi3ELi2ELi2ENS5_IJNS4_1CILi1EEESB_SB_EEEEENS5_IJNSA_ILi128EEENSA_ILi176EEENSA_ILi64EEEEEENS_10bfloat16_tENS5_IJlSB_lEEESI_SJ_NS4_8TiledMMAINS4_8MMA_AtomIJNS4_20SM100_MMA_F16BF16_SSISI_SI_fLi128ELi176ELNS4_4UMMA5MajorE0ELSO_0ELNSN_7ScaleInE0ELSP_0EEEEEENS4_6LayoutISC_NS5_IJNSA_ILi0EEEST_ST_EEEEENS5_IJNS4_10UnderscoreESW_SW_EEEEENS4_13SM90_TMA_LOADENS4_14ComposedLayoutINS4_7SwizzleILi3ELi4ELi3EEENS4_18smem_ptr_flag_bitsILi16EEENSS_INS5_IJNSA_ILi8EEESG_EEENS5_IJSG_SB_EEEEEEEvNS4_8identityESZ_S19_vS1A_EENS_8epilogue10collective18CollectiveEpilogueINS1C_23Sm100TmaWarpSpecializedILi2ELi1ELi176ELb1ELb0EEEJSH_NS5_IJNSS_ISE_SB_EENSS_ISF_SB_EEEEESI_SJ_SI_SJ_NS1C_6fusion15FusionCallbacksIS1G_NS1K_17LinearCombinationISI_fSI_fLNS_15FloatRoundStyleE2EEESH_S1J_JEEENS4_5SM1004TMEM4LOAD26SM100_TMEM_LOAD_32dp32b16xESZ_NS10_INS11_ILi1ELi4ELi3EEES14_NSS_INS5_IJS15_NSA_ILi16EEEEEENS5_IJS1V_SB_EEEEEEENS4_39AutoVectorizingCopyWithAssumedAlignmentILi128EEENS4_14SM90_TMA_STOREES1Z_S21_S21_EEEvvEEEEvNT_6ParamsE,@"STO_CUDA_ENTRY STV_DEFAULT"
_ZN7cutlass13device_kernelINS_4gemm6kernel13GemmUniversalIN4cute5tupleIJiiiiEEENS1_10collective13CollectiveMmaINS1_35MainloopSm100TmaUmmaWarpSpecializedILi3ELi2ELi2ENS5_IJNS4_1CILi1EEESB_SB_EEEEENS5_IJNSA_ILi128EEENSA_ILi176EEENSA_ILi64EEEEEENS_10bfloat16_tENS5_IJlSB_lEEESI_SJ_NS4_8TiledMMAINS4_8MMA_AtomIJNS4_20SM100_MMA_F16BF16_SSISI_SI_fLi128ELi176ELNS4_4UMMA5MajorE0ELSO_0ELNSN_7ScaleInE0ELSP_0EEEEEENS4_6LayoutISC_NS5_IJNSA_ILi0EEEST_ST_EEEEENS5_IJNS4_10UnderscoreESW_SW_EEEEENS4_13SM90_TMA_LOADENS4_14ComposedLayoutINS4_7SwizzleILi3ELi4ELi3EEENS4_18smem_ptr_flag_bitsILi16EEENSS_INS5_IJNSA_ILi8EEESG_EEENS5_IJSG_SB_EEEEEEEvNS4_8identityESZ_S19_vS1A_EENS_8epilogue10collective18CollectiveEpilogueINS1C_23Sm100TmaWarpSpecializedILi2ELi1ELi176ELb1ELb0EEEJSH_NS5_IJNSS_ISE_SB_EENSS_ISF_SB_EEEEESI_SJ_SI_SJ_NS1C_6fusion15FusionCallbacksIS1G_NS1K_17LinearCombinationISI_fSI_fLNS_15FloatRoundStyleE2EEESH_S1J_JEEENS4_5SM1004TMEM4LOAD26SM100_TMEM_LOAD_32dp32b16xESZ_NS10_INS11_ILi1ELi4ELi3EEES14_NSS_INS5_IJS15_NSA_ILi16EEEEEENS5_IJS1V_SB_EEEEEEENS4_39AutoVectorizingCopyWithAssumedAlignmentILi128EEENS4_14SM90_TMA_STOREES1Z_S21_S21_EEEvvEEEEvNT_6ParamsE:
[----:B------:R-:W1:Y:S01]  /*0000*/  LDC R1, c[0x0][0x37c] ;  /* 0x0000df00ff017b82 */ /* 0x000e620000000800 */
[----:B------:R-:W2:Y:S01]  /*0010*/  S2R R6, SR_TID.X ;  /* 0x0000000000067919 */ /* 0x000ea20000002100 */
[----:B------:R-:W3:Y:S01]  /*0020*/  LDCU.64 UR4, c[0x0][0x890] ;  /* 0x00011200ff0477ac */ /* 0x000ee20008000a00 */
[----:B-1----:R-:W-:Y:S01]  /*0030*/  VIADD R1, R1, 0xffffff68 ;  /* 0xffffff6801017836 */ /* 0x002fe20000000000 */
[----:B------:R-:W-:Y:S01]  /*0040*/  ELECT P3, URZ, PT ;  /* 0x0000000000ff782f */ /* 0x000fe20003860000 */
[----:B------:R-:W1:Y:S01]  /*0050*/  LDCU.64 UR54, c[0x0][0x358] ;  /* 0x00006b00ff3677ac */ /* 0x000e620008000a00 */
[----:B---3--:R-:W-:-:S04]  /*0060*/  UISETP.NE.U32.AND UP0, UPT, UR4, URZ, UPT ;  /* 0x000000ff0400728c */ /* 0x008fc8000bf05070 */
[----:B------:R-:W-:Y:S01]  /*0070*/  UISETP.NE.AND.EX UP0, UPT, UR5, URZ, UPT, UP0 ;  /* 0x000000ff0500728c */ /* 0x000fe2000bf05300 */
[----:B--2---:R-:W-:-:S05]  /*0080*/  SHF.R.U32.HI R2, RZ, 0x5, R6 ;  /* 0x00000005ff027819 */ /* 0x004fca0000011606 */
[----:B------:R-:W2:Y:S02]  /*0090*/  SHFL.IDX PT, R0, R2, RZ, 0x1f ;  /* 0x00001fff02007589 */ /* 0x000ea400000e0000 */
[----:B--2---:R-:W-:Y:S02]  /*00a0*/  R2UR UR12, R0 ;  /* 0x00000000000c72ca */ /* 0x004fe400000e0000 */
[----:B------:R-:W-:-:S05]  /*00b0*/  PRMT R0, RZ, 0x7610, R0 ;  /* 0x00007610ff007816 */ /* 0x000fca0000000000 */
[----:B------:R2:W-:Y:S01]  /*00c0*/  STL.S16 [R1+0x64], R0 ;  /* 0x0000640001007387 */ /* 0x0005e20000100600 */
[----:B-1----:R-:W-:Y:S07]  /*00d0*/  BRA.U UP0, `(.L_x_0) ;  /* 0x0000000100347547 */ /* 0x002fee000b800000 */
[----:B------:R-:W1:Y:S02]  /*00e0*/  LDCU.64 UR6, c[0x0][0x888] ;  /* 0x00011100ff0677ac */ /* 0x000e640008000a00 */
[----:B-1----:R-:W-:-:S04]  /*00f0*/  UISETP.NE.U32.AND UP0, UPT, UR6, URZ, UPT ;  /* 0x000000ff0600728c */ /* 0x002fc8000bf05070 */
[----:B------:R-:W-:-:S09]  /*0100*/  UISETP.NE.AND.EX UP0, UPT, UR7, URZ, UPT, UP0 ;  /* 0x000000ff0700728c */ /* 0x000fd2000bf05300 */
[----:B------:R-:W-:Y:S05]  /*0110*/  BRA.U !UP0, `(.L_x_1) ;  /* 0x0000000108147547 */ /* 0x000fea000b800000 */
[----:B------:R-:W1:Y:S02]  /*0120*/  LDC.64 R4, c[0x0][0x888] ;  /* 0x00022200ff047b82 */ /* 0x000e640000000a00 */
[----:B-1----:R1:W5:Y:S01]  /*0130*/  LDG.E R185, desc[UR54][R4.64] ;  /* 0x0000003604b97981 */ /* 0x002362000c1e1900 */
[----:B--2---:R-:W-:-:S05]  /*0140*/  HFMA2 R0, -RZ, RZ, 0, 5.9604644775390625e-08 ;  /* 0x00000001ff007431 */ /* 0x004fca00000001ff */
[----:B------:R1:W-:Y:S01]  /*0150*/  STL.S16 [R1+0x64], R0 ;  /* 0x0000640001007387 */ /* 0x0003e20000100600 */
[----:B------:R-:W-:Y:S05]  /*0160*/  BRA `(.L_x_0) ;  /* 0x0000000000107947 */ /* 0x000fea0003800000 */
.L_x_1:
[----:B--2---:R-:W-:Y:S01]  /*0170*/  HFMA2 R0, -RZ, RZ, 0, 5.9604644775390625e-08 ;  /* 0x00000001ff007431 */ /* 0x004fe200000001ff */
[----:B------:R-:W1:Y:S04]  /*0180*/  LDCU UR6, c[0x0][0x880] ;  /* 0x00011000ff0677ac */ /* 0x000e680008000800 */
[----:B------:R3:W-:Y:S01]  /*0190*/  STL.S16 [R1+0x64], R0 ;  /* 0x0000640001007387 */ /* 0x0007e20000100600 */
[----:B-1----:R-:W-:-:S07]  /*01a0*/  MOV R185, UR6 ;  /* 0x0000000600b97c02 */ /* 0x002fce0008000f00 */
.L_x_0:
[----:B------:R-:W4:Y:S02]  /*01b0*/  LDCU.64 UR6, c[0x0][0x8b0] ;  /* 0x00011600ff0677ac */ /* 0x000f240008000a00 */
[----:B----4-:R-:W-:-:S04]  /*01c0*/  UISETP.NE.U32.AND UP0, UPT, UR6, URZ, UPT ;  /* 0x000000ff0600728c */ /* 0x010fc8000bf05070 */
[----:B------:R-:W-:-:S09]  /*01d0*/  UISETP.NE.AND.EX UP0, UPT, UR7, URZ, UPT, UP0 ;  /* 0x000000ff0700728c */ /* 0x000fd2000bf05300 */
[----:B------:R-:W-:Y:S05]  /*01e0*/  BRA.U UP0, `(.L_x_2) ;  /* 0x0000000100247547 */ /* 0x000fea000b800000 */
[----:B------:R-:W4:Y:S02]  /*01f0*/  LDCU.64 UR6, c[0x0][0x8a8] ;  /* 0x00011500ff0677ac */ /* 0x000f240008000a00 */
[----:B----4-:R-:W-:-:S04]  /*0200*/  UISETP.NE.U32.AND UP0, UPT, UR6, URZ, UPT ;  /* 0x000000ff0600728c */ /* 0x010fc8000bf05070 */
[----:B------:R-:W-:-:S09]  /*0210*/  UISETP.NE.AND.EX UP0, UPT, UR7, URZ, UPT, UP0 ;  /* 0x000000ff0700728c */ /* 0x000fd2000bf05300 */
[----:B------:R-:W-:Y:S05]  /*0220*/  BRA.U !UP0, `(.L_x_3) ;  /* 0x00000001080c7547 */ /* 0x000fea000b800000 */
[----:B-1----:R-:W1:Y:S02]  /*0230*/  LDC.64 R4, c[0x0][0x8a8] ;  /* 0x00022a00ff047b82 */ /* 0x002e640000000a00 */
[----:B-1----:R4:W5:Y:S01]  /*0240*/  LDG.E R184, desc[UR54][R4.64] ;  /* 0x0000003604b87981 */ /* 0x002962000c1e1900 */
[----:B------:R-:W-:Y:S05]  /*0250*/  BRA `(.L_x_2) ;  /* 0x0000000000087947 */ /* 0x000fea0003800000 */
.L_x_3:
[----:B------:R-:W4:Y:S02]  /*0260*/  LDCU UR6, c[0x0][0x8a0] ;  /* 0x00011400ff0677ac */ /* 0x000f240008000800 */
[----:B----4-:R-:W-:Y:S02]  /*0270*/  MOV R184, UR6 ;  /* 0x0000000600b87c02 */ /* 0x010fe40008000f00 */
.L_x_2:
[----:B-1--4-:R-:W-:Y:S01]  /*0280*/  IMAD.U32 R4, RZ, RZ, UR12 ;  /* 0x0000000cff047e24 */ /* 0x012fe2000f8e00ff */
[----:B------:R-:W-:Y:S04]  /*0290*/  BSSY.RECONVERGENT B0, `(.L_x_4) ;  /* 0x000000c000007945 */ /* 0x000fe80003800200 */
[C---:B------:R-:W-:Y:S02]  /*02a0*/  ISETP.NE.OR P1, PT, R4.reuse, 0x1, !P3 ;  /* 0x000000010400780c */ /* 0x040fe40005f25670 */
[----:B------:R-:W-:-:S11]  /*02b0*/  ISETP.NE.OR P0, PT, R4, 0x3, !P3 ;  /* 0x000000030400780c */ /* 0x000fd60005f05670 */
[----:B------:R-:W-:Y:S05]  /*02c0*/  @P1 BRA `(.L_x_5) ;  /* 0x0000000000201947 */ /* 0x000fea0003800000 */
[----:B------:R-:W1:Y:S02]  /*02d0*/  LDCU.64 UR6, c[0x0][0x348] ;  /* 0x00006900ff0677ac */ /* 0x000e640008000a00 */
[----:B-1----:R-:W-:Y:S02]  /*02e0*/  UIADD3 UR8, UP1, UPT, UR6, 0x80, URZ ;  /* 0x0000008006087890 */ /* 0x002fe4000ff3e0ff */
[----:B------:R-:W-:Y:S02]  /*02f0*/  UIADD3 UR6, UP0, UPT, UR6, 0x180, URZ ;  /* 0x0000018006067890 */ /* 0x000fe4000ff1e0ff */
[----:B------:R-:W-:Y:S02]  /*0300*/  UIADD3.X UR9, UPT, UPT, URZ, UR7, URZ, UP1, !UPT ;  /* 0x00000007ff097290 */ /* 0x000fe40008ffe4ff */
[----:B------:R-:W-:-:S07]  /*0310*/  UIADD3.X UR7, UPT, UPT, URZ, UR7, URZ, UP0, !UPT ;  /* 0x00000007ff077290 */ /* 0x000fce00087fe4ff */
[----:B------:R1:W-:Y:S02]  /*0320*/  UTMACCTL.PF [UR8] ;  /* 0x00000000080079b9 */ /* 0x0003e40008040000 */
[----:B------:R1:W-:Y:S02]  /*0330*/  UTMACCTL.PF [UR6] ;  /* 0x00000000060079b9 */ /* 0x0003e40008040000 */
[----:B-1----:R-:W-:Y:S01]  /*0340*/  NOP ;  /* 0x0000000000007918 */ /* 0x002fe20000000000 */
.L_x_5:
[----:B------:R-:W-:Y:S05]  /*0350*/  BSYNC.RECONVERGENT B0 ;  /* 0x0000000000007941 */ /* 0x000fea0003800200 */
.L_x_4:
[----:B------:R-:W-:Y:S04]  /*0360*/  BSSY.RECONVERGENT B0, `(.L_x_6) ;  /* 0x000000a000007945 */ /* 0x000fe80003800200 */
        /* <DEDUP_REMOVED lines=9> */
.L_x_7:
[----:B------:R-:W-:Y:S05]  /*0400*/  BSYNC.RECONVERGENT B0 ;  /* 0x0000000000007941 */ /* 0x000fea0003800200 */
.L_x_6:
[----:B------:R-:W1:Y:S01]  /*0410*/  LDCU.64 UR6, c[0x0][0x888] ;  /* 0x00011100ff0677ac */ /* 0x000e620008000a00 */
[----:B------:R-:W-:Y:S02]  /*0420*/  UISETP.EQ.U32.AND UP1, UPT, UR4, URZ, UPT ;  /* 0x000000ff0400728c */ /* 0x000fe4000bf22070 */
[----:B------:R-:W-:Y:S02]  /*0430*/  UPLOP3.LUT UP3, UPT, UPT, UPT, UPT, 0x80, 0x8 ;  /* 0x000000000008789c */ /* 0x000fe40003f6f070 */
[----:B-1----:R-:W-:-:S04]  /*0440*/  UISETP.NE.U32.AND UP0, UPT, UR6, URZ, UPT ;  /* 0x000000ff0600728c */ /* 0x002fc8000bf05070 */
[----:B------:R-:W-:-:S04]  /*0450*/  UISETP.NE.AND.EX UP2, UPT, UR7, URZ, UPT, UP0 ;  /* 0x000000ff0700728c */ /* 0x000fc8000bf45300 */
[----:B------:R-:W-:-:S04]  /*0460*/  UISETP.EQ.OR.EX UP4, UPT, UR5, URZ, !UP2, UP1 ;  /* 0x000000ff0500728c */ /* 0x000fc8000d782710 */
[----:B------:R-:W-:-:S05]  /*0470*/  UP2UR UR57, UPR, URZ, 0x10 ;  /* 0x00000010ff397883 */ /* 0x000fca0008000000 */
[----:B------:R-:W-:Y:S07]  /*0480*/  BRA.U !UP4, `(.L_x_8) ;  /* 0x000000010c207547 */ /* 0x000fee000b800000 */
[----:B------:R-:W-:Y:S01]  /*0490*/  UISETP.NE.U32.AND UP1, UPT, UR4, URZ, UPT ;  /* 0x000000ff0400728c */ /* 0x000fe2000bf25070 */
[----:B-----5:R-:W-:Y:S01]  /*04a0*/  FSETP.NEU.AND P0, PT, R185, RZ, PT ;  /* 0x000000ffb900720b */ /* 0x020fe20003f0d000 */
[----:B------:R-:W-:Y:S02]  /*04b0*/  USEL UR4, URZ, 0xffffffff, UP2 ;  /* 0xffffffffff047887 */ /* 0x000fe40009000000 */
[----:B------:R-:W-:-:S10]  /*04c0*/  UISETP.NE.AND.EX UP1, UPT, UR5, URZ, UPT, UP1 ;  /* 0x000000ff0500728c */ /* 0x000fd4000bf25310 */
[----:B------:R-:W-:Y:S01]  /*04d0*/  VOTEU.ANY UP0, P0 ;  /* 0x0000000000ff7886 */ /* 0x000fe20000000100 */
[----:B------:R-:W-:-:S04]  /*04e0*/  @!UP1 USEL UR4, URZ, 0xffffffff, UP0 ;  /* 0xffffffffff049887 */ /* 0x000fc80008000000 */
[----:B------:R-:W-:-:S04]  /*04f0*/  ULOP3.LUT UR4, UR4, 0x1, URZ, 0xc0, !UPT ;  /* 0x0000000104047892 */ /* 0x000fc8000f8ec0ff */
[----:B------:R-:W-:-:S11]  /*0500*/  UISETP.NE.U32.AND UP3, UPT, UR4, 0x1, UPT ;  /* 0x000000010400788c */ /* 0x000fd6000bf65070 */
.L_x_8:
[----:B--23--:R-:W1:Y:S01]  /*0510*/  SHFL.IDX PT, R0, R2, RZ, 0x1f ;  /* 0x00001fff02007589 */ /* 0x00ce6200000e0000 */
[----:B------:R-:W-:-:S04]  /*0520*/  UISETP.NE.AND UP0, UPT, UR12, 0x2, UPT ;  /* 0x000000020c00788c */ /* 0x000fc8000bf05270 */
[----:B------:R-:W-:Y:S01]  /*0530*/  USEL UR37, URZ, 0x1, UP0 ;  /* 0x00000001ff257887 */ /* 0x000fe20008000000 */
[----:B-1----:R-:W-:-:S13]  /*0540*/  ISETP.NE.AND P0, PT, R0, RZ, PT ;  /* 0x000000ff0000720c */ /* 0x002fda0003f05270 */
[----:B------:R-:W-:Y:S05]  /*0550*/  @P0 BRA `(.L_x_9) ;  /* 0x0000000000400947 */ /* 0x000fea0003800000 */
[----:B------:R-:W1:Y:S01]  /*0560*/  S2UR UR5, SR_CgaCtaId ;  /* 0x00000000000579c3 */ /* 0x000e620000008800 */
[----:B------:R-:W-:Y:S01]  /*0570*/  UMOV UR6, 0x400 ;  /* 0x0000040000067882 */ /* 0x000fe20000000000 */
[----:B------:R-:W-:Y:S01]  /*0580*/  UMOV UR4, 0x1 ;  /* 0x0000000100047882 */ /* 0x000fe20000000000 */
[----:B------:R-:W-:Y:S01]  /*0590*/  ELECT P0, URZ, PT ;  /* 0x0000000000ff782f */ /* 0x000fe20003800000 */
[----:B-1----:R-:W-:Y:S02]  /*05a0*/  ULEA UR5, UR5, UR6, 0x18 ;  /* 0x0000000605057291 */ /* 0x002fe4000f8ec0ff */
[----:B------:R-:W-:-:S04]  /*05b0*/  UIADD3 UR6, UPT, UPT, -UR4, 0x100000, URZ ;  /* 0x0010000004067890 */ /* 0x000fc8000fffe1ff */
[----:B------:R-:W-:Y:S02]  /*05c0*/  USHF.L.U32 UR7, UR6, 0xb, URZ ;  /* 0x0000000b06077899 */ /* 0x000fe400080006ff */
[----:B------:R-:W-:Y:S01]  /*05d0*/  USHF.L.U32 UR6, UR6, 0x1, URZ ;  /* 0x0000000106067899 */ /* 0x000fe200080006ff */
[----:B------:R-:W1:Y:S11]  /*05e0*/  FENCE.VIEW.ASYNC.S ;  /* 0x00000000000073c6 */ /* 0x000e760000000000 */
[----:B-1----:R1:W2:Y:S01]  /*05f0*/  SYNCS.EXCH.64 URZ, [UR5], UR6 ;  /* 0x0000000605ff75b2 */ /* 0x0022a20008000100 */
[----:B------:R1:W3:Y:S01]  /*0600*/  SYNCS.EXCH.64 URZ, [UR5+0x18], UR6 ;  /* 0x0000180605ff75b2 */ /* 0x0002e20008000100 */
[----:B------:R1:W4:Y:S01]  /*0610*/  SYNCS.EXCH.64 URZ, [UR5+0x8], UR6 ;  /* 0x0000080605ff75b2 */ /* 0x0003220008000100 */
[----:B------:R1:W1:Y:S01]  /*0620*/  SYNCS.EXCH.64 URZ, [UR5+0x20], UR6 ;  /* 0x0000200605ff75b2 */ /* 0x0002620008000100 */
[----:B------:R1:W1:Y:S01]  /*0630*/  SYNCS.EXCH.64 URZ, [UR5+0x10], UR6 ;  /* 0x0000100605ff75b2 */ /* 0x0002620008000100 */
[----:B------:R1:W1:Y:S01]  /*0640*/  SYNCS.EXCH.64 URZ, [UR5+0x28], UR6 ;  /* 0x0000280605ff75b2 */ /* 0x0002620008000100 */
[----:B------:R-:W-:Y:S01]  /*0650*/  NOP ;  /* 0x0000000000007918 */ /* 0x000fe20000000000 */
.L_x_9:
[----:B------:R-:W2:Y:S01]  /*0660*/  SHFL.IDX PT, R0, R2, RZ, 0x1f ;  /* 0x00001fff02007589 */ /* 0x000ea200000e0000 */
[----:B------:R-:W-:Y:S01]  /*0670*/  NOP ;  /* 0x0000000000007918 */ /* 0x000fe20000000000 */
[----:B--2---:R-:W-:-:S13]  /*0680*/  ISETP.NE.AND P0, PT, R0, 0x1, PT ;  /* 0x000000010000780c */ /* 0x004fda0003f05270 */
[----:B------:R-:W-:Y:S05]  /*0690*/  @P0 BRA `(.L_x_10) ;  /* 0x0000000000480947 */ /* 0x000fea0003800000 */
[----:B-1----:R-:W1:Y:S01]  /*06a0*/  S2UR UR6, SR_CgaCtaId ;  /* 0x00000000000679c3 */ /* 0x002e620000008800 */
[----:B------:R-:W-:Y:S01]  /*06b0*/  UMOV UR7, 0x400 ;  /* 0x0000040000077882 */ /* 0x000fe20000000000 */
[----:B------:R-:W-:Y:S01]  /*06c0*/  UMOV UR5, 0x20 ;  /* 0x0000002000057882 */ /* 0x000fe20000000000 */
[----:B------:R-:W-:Y:S01]  /*06d0*/  UMOV UR4, 0x80 ;  /* 0x0000008000047882 */ /* 0x000fe20000000000 */
[----:B------:R-:W-:-:S04]  /*06e0*/  UIADD3 UR8, UPT, UPT, -UR5, 0x100000, URZ ;  /* 0x0010000005087890 */ /* 0x000fc8000fffe1ff */
[----:B------:R-:W-:Y:S02]  /*06f0*/  USHF.L.U32 UR9, UR8, 0xb, URZ ;  /* 0x0000000b08097899 */ /* 0x000fe400080006ff */
[----:B------:R-:W-:Y:S02]  /*0700*/  USHF.L.U32 UR8, UR8, 0x1, URZ ;  /* 0x0000000108087899 */ /* 0x000fe400080006ff */
[----:B------:R-:W-:-:S04]  /*0710*/  UIADD3 UR4, UPT, UPT, -UR4, 0x100000, URZ ;  /* 0x0010000004047890 */ /* 0x000fc8000fffe1ff */
[----:B------:R-:W-:Y:S02]  /*0720*/  USHF.L.U32 UR5, UR4, 0xb, URZ ;  /* 0x0000000b04057899 */ /* 0x000fe400080006ff */
[----:B------:R-:W-:Y:S01]  /*0730*/  USHF.L.U32 UR4, UR4, 0x1, URZ ;  /* 0x0000000104047899 */ /* 0x000fe200080006ff */
[----:B------:R-:W-:Y:S01]  /*0740*/  ELECT P0, URZ, PT ;  /* 0x0000000000ff782f */ /* 0x000fe20003800000 */
[----:B-1----:R-:W-:Y:S01]  /*0750*/  ULEA UR6, UR6, UR7, 0x18 ;  /* 0x0000000706067291 */ /* 0x002fe2000f8ec0ff */
[----:B------:R-:W1:Y:S11]  /*0760*/  FENCE.VIEW.ASYNC.S ;  /* 0x00000000000073c6 */ /* 0x000e760000000000 */
[----:B-1----:R2:W1:Y:S01]  /*0770*/  SYNCS.EXCH.64 URZ, [UR6+0x30], UR8 ;  /* 0x0000300806ff75b2 */ /* 0x0024620008000100 */
[----:B------:R2:W1:Y:S01]  /*0780*/  SYNCS.EXCH.64 URZ, [UR6+0x40], UR4 ;  /* 0x0000400406ff75b2 */ /* 0x0004620008000100 */
[----:B------:R2:W1:Y:S01]  /*0790*/  SYNCS.EXCH.64 URZ, [UR6+0x38], UR8 ;  /* 0x0000380806ff75b2 */ /* 0x0004620008000100 */
[----:B------:R2:W1:Y:S02]  /*07a0*/  SYNCS.EXCH.64 URZ, [UR6+0x48], UR4 ;  /* 0x0000480406ff75b2 */ /* 0x0004640008000100 */
[----:B--2---:R-:W-:Y:S01]  /*07b0*/  NOP ;  /* 0x0000000000007918 */ /* 0x004fe20000000000 */
.L_x_10:
[----:B------:R-:W2:Y:S01]  /*07c0*/  SHFL.IDX PT, R0, R2, RZ, 0x1f ;  /* 0x00001fff02007589 */ /* 0x000ea200000e0000 */
[----:B------:R-:W-:Y:S01]  /*07d0*/  NOP ;  /* 0x0000000000007918 */ /* 0x000fe20000000000 */
[----:B--2---:R-:W-:-:S13]  /*07e0*/  ISETP.NE.AND P0, PT, R0, 0x3, PT ;  /* 0x000000030000780c */ /* 0x004fda0003f05270 */
[----:B------:R-:W-:Y:S05]  /*07f0*/  @P0 BRA `(.L_x_11) ;  /* 0x0000000000300947 */ /* 0x000fea0003800000 */
[----:B-1----:R-:W1:Y:S01]  /*0800*/  S2UR UR5, SR_CgaCtaId ;  /* 0x00000000000579c3 */ /* 0x002e620000008800 */
        /* <DEDUP_REMOVED lines=8> */
[----:B-1----:R2:W1:Y:S01]  /*0890*/  SYNCS.EXCH.64 URZ, [UR5+0x50], UR6 ;  /* 0x0000500605ff75b2 */ /* 0x0024620008000100 */
[----:B------:R2:W1:Y:S02]  /*08a0*/  SYNCS.EXCH.64 URZ, [UR5+0x58], UR6 ;  /* 0x0000580605ff75b2 */ /* 0x0004640008000100 */
[----:B--2---:R-:W-:Y:S01]  /*08b0*/  NOP ;  /* 0x0000000000007918 */ /* 0x004fe20000000000 */
.L_x_11:
[----:B------:R-:W2:Y:S01]  /*08c0*/  SHFL.IDX PT, R0, R2, RZ, 0x1f ;  /* 0x00001fff02007589 */ /* 0x000ea200000e0000 */
[----:B------:R-:W-:Y:S01]  /*08d0*/  NOP ;  /* 0x0000000000007918 */ /* 0x000fe20000000000 */
[----:B--2---:R-:W-:-:S13]  /*08e0*/  ISETP.NE.AND P0, PT, R0, 0x4, PT ;  /* 0x000000040000780c */ /* 0x004fda0003f05270 */
[----:B------:R-:W-:Y:S05]  /*08f0*/  @P0 BRA `(.L_x_12) ;  /* 0x00000000004c0947 */ /* 0x000fea0003800000 */
[----:B-1----:R-:W1:Y:S01]  /*0900*/  S2UR UR5, SR_CgaCtaId ;  /* 0x00000000000579c3 */ /* 0x002e620000008800 */
[----:B------:R-:W-:Y:S01]  /*0910*/  UMOV UR7, 0x100 ;  /* 0x0000010000077882 */ /* 0x000fe20000000000 */
[----:B------:R-:W-:Y:S01]  /*0920*/  UMOV UR6, 0x400 ;  /* 0x0000040000067882 */ /* 0x000fe20000000000 */
[----:B------:R-:W-:Y:S01]  /*0930*/  USEL UR7, UR7, 0xe0, UP3 ;  /* 0x000000e007077887 */ /* 0x000fe20009800000 */
[----:B------:R-:W-:Y:S01]  /*0940*/  UMOV UR4, 0x1 ;  /* 0x0000000100047882 */ /* 0x000fe20000000000 */
[----:B------:R-:W-:Y:S01]  /*0950*/  ELECT P0, URZ, PT ;  /* 0x0000000000ff782f */ /* 0x000fe20003800000 */
[----:B------:R-:W-:-:S04]  /*0960*/  UIADD3 UR8, UPT, UPT, -UR4, 0x100000, URZ ;  /* 0x0010000004087890 */ /* 0x000fc8000fffe1ff */
[----:B------:R-:W-:Y:S02]  /*0970*/  USHF.L.U32 UR9, UR8, 0xb, URZ ;  /* 0x0000000b08097899 */ /* 0x000fe400080006ff */
[----:B------:R-:W-:Y:S02]  /*0980*/  USHF.L.U32 UR8, UR8, 0x1, URZ ;  /* 0x0000000108087899 */ /* 0x000fe400080006ff */
[----:B-1----:R-:W-:Y:S02]  /*0990*/  ULEA UR5, UR5, UR6, 0x18 ;  /* 0x0000000605057291 */ /* 0x002fe4000f8ec0ff */
[----:B------:R-:W-:-:S04]  /*09a0*/  UIADD3 UR6, UPT, UPT, -UR7, 0x100000, URZ ;  /* 0x0010000007067890 */ /* 0x000fc8000fffe1ff */
[----:B------:R-:W-:Y:S02]  /*09b0*/  USHF.L.U32 UR7, UR6, 0xb, URZ ;  /* 0x0000000b06077899 */ /* 0x000fe400080006ff */
[----:B------:R-:W-:Y:S01]  /*09c0*/  USHF.L.U32 UR6, UR6, 0x1, URZ ;  /* 0x0000000106067899 */ /* 0x000fe200080006ff */
[----:B------:R-:W1:Y:S03]  /*09d0*/  FENCE.VIEW.ASYNC.S ;  /* 0x00000000000073c6 */ /* 0x000e660000000000 */
[----:B-1----:R2:W1:Y:S08]  /*09e0*/  SYNCS.EXCH.64 URZ, [UR5+0x60], UR8 ;  /* 0x0000600805ff75b2 */ /* 0x0024700008000100 */
[----:B------:R2:W1:Y:S01]  /*09f0*/  SYNCS.EXCH.64 URZ, [UR5+0x70], UR6 ;  /* 0x0000700605ff75b2 */ /* 0x0004620008000100 */
[----:B------:R2:W1:Y:S01]  /*0a00*/  SYNCS.EXCH.64 URZ, [UR5+0x68], UR8 ;  /* 0x0000680805ff75b2 */ /* 0x0004620008000100 */
[----:B------:R2:W1:Y:S02]  /*0a10*/  SYNCS.EXCH.64 URZ, [UR5+0x78], UR6 ;  /* 0x0000780605ff75b2 */ /* 0x0004640008000100 */
[----:B--2---:R-:W-:Y:S01]  /*0a20*/  NOP ;  /* 0x0000000000007918 */ /* 0x004fe20000000000 */
.L_x_12:
        /* <DEDUP_REMOVED lines=22> */
.L_x_13:
[----:B------:R-:W2:Y:S01]  /*0b90*/  SHFL.IDX PT, R0, R2, RZ, 0x1f ;  /* 0x00001fff02007589 */ /* 0x000ea200000e0000 */
[----:B------:R-:W1:Y:S01]  /*0ba0*/  S2UR UR56, SR_CTAID.X ;  /* 0x00000000003879c3 */ /* 0x000e620000002500 */
[----:B------:R-:W-:-:S07]  /*0bb0*/  NOP ;  /* 0x0000000000007918 */ /* 0x000fce0000000000 */
[----:B------:R-:W1:Y:S01]  /*0bc0*/  S2UR UR47, SR_CTAID.Y ;  /* 0x00000000002f79c3 */ /* 0x000e620000002600 */
[----:B--2---:R-:W-:-:S13]  /*0bd0*/  ISETP.NE.AND P0, PT, R0, 0x3, PT ;  /* 0x000000030000780c */ /* 0x004fda0003f05270 */
[----:B-1----:R-:W-:Y:S05]  /*0be0*/  @P0 BRA `(.L_x_14) ;  /* 0x0000000000380947 */ /* 0x002fea0003800000 */
        /* <DEDUP_REMOVED lines=9> */
[----:B-1----:R1:W2:Y:S01]  /*0c80*/  SYNCS.EXCH.64 URZ, [UR5+0xa0], UR6 ;  /* 0x0000a00605ff75b2 */ /* 0x0022a20008000100 */
[----:B------:R1:W1:Y:S01]  /*0c90*/  SYNCS.EXCH.64 URZ, [UR5+0xb0], UR6 ;  /* 0x0000b00605ff75b2 */ /* 0x0002620008000100 */
[----:B------:R1:W1:Y:S01]  /*0ca0*/  SYNCS.EXCH.64 URZ, [UR5+0xa8], UR6 ;  /* 0x0000a80605ff75b2 */ /* 0x0002620008000100 */
[----:B------:R1:W1:Y:S01]  /*0cb0*/  SYNCS.EXCH.64 URZ, [UR5+0xb8], UR6 ;  /* 0x0000b80605ff75b2 */ /* 0x0002620008000100 */
[----:B------:R-:W-:Y:S01]  /*0cc0*/  NOP ;  /* 0x0000000000007918 */ /* 0x000fe20000000000 */
.L_x_14:
[----:B------:R-:W-:-:S05]  /*0cd0*/  CS2R.32 R3, SR_CgaSize ;  /* 0x0000000000037805 */ /* 0x000fca0000008a00 */
[----:B------:R-:W-:-:S05]  /*0ce0*/  IMAD R3, R3, -0xa0, RZ ;  /* 0xffffff6003037824 */ /* 0x000fca00078e02ff */
[----:B-1----:R-:W-:-:S14]  /*0cf0*/  R2UR UR5, R3 ;  /* 0x00000000030572ca */ /* 0x002fdc00000e0000 */
[----:B------:R-:W1:Y:S01]  /*0d00*/  LDCU UR5, c[0x0][UR5+0x2b0] ;  /* 0x00005600050577ac */ /* 0x000e620008000800 */
[----:B------:R-:W-:Y:S01]  /*0d10*/  I2FP.F32.U32 R0, UR56 ;  /* 0x0000003800007c45 */ /* 0x000fe20008201000 */
[----:B------:R-:W-:Y:S01]  /*0d20*/  NOP ;  /* 0x0000000000007918 */ /* 0x000fe20000000000 */
[----:B------:R-:W-:Y:S02]  /*0d30*/  I2FP.F32.U32 R3, UR47 ;  /* 0x0000002f00037c45 */ /* 0x000fe40008201000 */
[----:B------:R-:W-:-:S05]  /*0d40*/  CS2R.32 R2, SR_CgaSize ;  /* 0x0000000000027805 */ /* 0x000fca0000008a00 */
[----:B------:R-:W-:-:S05]  /*0d50*/  IMAD R2, R2, -0xa0, RZ ;  /* 0xffffff6002027824 */ /* 0x000fca00078e02ff */
[----:B------:R-:W-:-:S14]  /*0d60*/  R2UR UR4, R2 ;  /* 0x00000000020472ca */ /* 0x000fdc00000e0000 */
[----:B------:R-:W3:Y:S01]  /*0d70*/  LDCU UR4, c[0x0][UR4+0x2b4] ;  /* 0x00005680040477ac */ /* 0x000ee20008000800 */
[----:B------:R-:W2:Y:S01]  /*0d80*/  S2UR UR36, SR_CTAID.Z ;  /* 0x00000000002479c3 */ /* 0x000ea20000002700 */
[----:B------:R-:W4:Y:S01]  /*0d90*/  LDCU UR13, c[0x0][0xb24] ;  /* 0x00016480ff0d77ac */ /* 0x000f220008000800 */
[----:B-1----:R-:W-:Y:S01]  /*0da0*/  FMUL R0, R0, UR5 ;  /* 0x0000000500007c20 */ /* 0x002fe20008400000 */
[----:B------:R-:W-:-:S05]  /*0db0*/  CS2R.32 R2, SR_CgaSize ;  /* 0x0000000000027805 */ /* 0x000fca0000008a00 */
[----:B------:R-:W-:-:S05]  /*0dc0*/  IMAD R2, R2, -0xa0, RZ ;  /* 0xffffff6002027824 */ /* 0x000fca00078e02ff */
[----:B------:R-:W-:-:S14]  /*0dd0*/  R2UR UR5, R2 ;  /* 0x00000000020572ca */ /* 0x000fdc00000e0000 */
[----:B------:R-:W1:Y:S01]  /*0de0*/  LDCU UR5, c[0x0][UR5+0x2a0] ;  /* 0x00005400050577ac */ /* 0x000e620008000800 */
[----:B------:R3:W2:Y:S01]  /*0df0*/  F2I.U32.TRUNC.NTZ R2, R0 ;  /* 0x0000000000027305 */ /* 0x0006a2000020f000 */
[----:B----4-:R-:W-:Y:S01]  /*0e00*/  UISETP.GE.AND UP0, UPT, UR13, 0x1, UPT ;  /* 0x000000010d00788c */ /* 0x010fe2000bf06270 */
[----:B---3--:R-:W-:Y:S01]  /*0e10*/  FMUL R0, R3, UR4 ;  /* 0x0000000403007c20 */ /* 0x008fe20008400000 */
[----:B------:R-:W-:-:S06]  /*0e20*/  RPCMOV.32 Rpc.LO, R3 ;  /* 0x0000000300007352 */ /* 0x000fcc0000000000 */
[----:B------:R-:W-:-:S05]  /*0e30*/  CS2R.32 R3, SR_CgaSize ;  /* 0x0000000000037805 */ /* 0x000fca0000008a00 */
[----:B------:R-:W-:-:S05]  /*0e40*/  IMAD R3, R3, -0xa0, RZ ;  /* 0xffffff6003037824 */ /* 0x000fca00078e02ff */
[----:B------:R-:W-:Y:S02]  /*0e50*/  R2UR UR4, R3 ;  /* 0x00000000030472ca */ /* 0x000fe400000e0000 */
[----:B------:R-:W-:-:S12]  /*0e60*/  RPCMOV.32 R3, Rpc.LO ;  /* 0x0000000000037353 */ /* 0x000fd80000000000 */
[----:B------:R-:W3:Y:S01]  /*0e70*/  LDCU UR4, c[0x0][UR4+0x2a4] ;  /* 0x00005480040477ac */ /* 0x000ee20008000800 */
[----:B--2---:R-:W-:Y:S01]  /*0e80*/  R2UR UR46, R2 ;  /* 0x00000000022e72ca */ /* 0x004fe200000e0000 */
[----:B------:R-:W2:-:S12]  /*0e90*/  F2I.U32.TRUNC.NTZ R0, R0 ;  /* 0x0000000000007305 */ /* 0x000e98000020f000 */
[----:B------:R-:W-:-:S04]  /*0ea0*/  UIADD3 UR46, UPT, UPT, -UR46, URZ, URZ ;  /* 0x000000ff2e2e7290 */ /* 0x000fc8000fffe1ff */
[----:B-1----:R-:W-:Y:S01]  /*0eb0*/  UIMAD UR46, UR5, UR46, UR56 ;  /* 0x0000002e052e72a4 */ /* 0x002fe2000f8e0238 */
[----:B--2---:R-:W-:-:S13]  /*0ec0*/  R2UR UR45, R0 ;  /* 0x00000000002d72ca */ /* 0x004fda00000e0000 */
[----:B------:R-:W-:-:S04]  /*0ed0*/  UIADD3 UR45, UPT, UPT, -UR45, URZ, URZ ;  /* 0x000000ff2d2d7290 */ /* 0x000fc8000fffe1ff */
[----:B---3--:R-:W-:Y:S01]  /*0ee0*/  UIMAD UR45, UR4, UR45, UR47 ;  /* 0x0000002d042d72a4 */ /* 0x008fe2000f8e022f */
[----:B------:R-:W-:Y:S06]  /*0ef0*/  BAR.SYNC.DEFER_BLOCKING 0x0 ;  /* 0x0000000000007b1d */ /* 0x000fec0000010000 */
[----:B------:R-:W-:Y:S05]  /*0f00*/  BRA.U !UP0, `(.L_x_15) ;  /* 0x0000000108d47547 */ /* 0x000fea000b800000 */
[----:B------:R-:W1:Y:S01]  /*0f10*/  LDCU.128 UR4, c[0x0][0xb10] ;  /* 0x00016200ff0477ac */ /* 0x000e620008000c00 */
[----:B------:R-:W2:Y:S01]  /*0f20*/  LDCU UR15, c[0x0][0x370] ;  /* 0x00006e00ff0f77ac */ /* 0x000ea20008000800 */
[----:B------:R-:W3:Y:S01]  /*0f30*/  LDCU UR14, c[0x0][0x374] ;  /* 0x00006e80ff0e77ac */ /* 0x000ee20008000800 */
[----:B------:R-:W4:Y:S01]  /*0f40*/  LDCU UR11, c[0x0][0xb0c] ;  /* 0x00016180ff0b77ac */ /* 0x000f220008000800 */
[----:B------:R-:W4:Y:S01]  /*0f50*/  LDCU UR10, c[0x0][0xb20] ;  /* 0x00016400ff0a77ac */ /* 0x000f220008000800 */
[----:B------:R-:W4:Y:S01]  /*0f60*/  LDCU.64 UR8, c[0x0][0xb28] ;  /* 0x00016500ff0877ac */ /* 0x000f220008000a00 */
[----:B-1----:R-:W-:Y:S02]  /*0f70*/  UISETP.NE.AND UP0, UPT, UR6, 0x1, UPT ;  /* 0x000000010600788c */ /* 0x002fe4000bf05270 */
[----:B---3--:R-:W-:Y:S02]  /*0f80*/  UIMAD.WIDE.U32 UR18, UR14, UR7, URZ ;  /* 0x000000070e1272a5 */ /* 0x008fe4000f8e00ff */
[----:B--2---:R-:W-:-:S02]  /*0f90*/  UIMAD.WIDE.U32 UR16, UR15, UR4, URZ ;  /* 0x000000040f1072a5 */ /* 0x004fc4000f8e00ff */
[----:B----4-:R-:W-:Y:S02]  /*0fa0*/  UISETP.NE.AND UP1, UPT, UR11, 0x1, UPT ;  /* 0x000000010b00788c */ /* 0x010fe4000bf25270 */
[----:B------:R-:W-:Y:S02]  /*0fb0*/  UIMAD.WIDE.U32 UR20, UR47, UR7, URZ ;  /* 0x000000072f1472a5 */ /* 0x000fe4000f8e00ff */
[----:B------:R-:W-:Y:S01]  /*0fc0*/  UISETP.NE.AND UP4, UPT, UR13, 0x1, UPT ;  /* 0x000000010d00788c */ /* 0x000fe2000bf85270 */
[----:B------:R-:W-:Y:S01]  /*0fd0*/  UMOV UR7, UR19 ;  /* 0x0000001300077c82 */ /* 0x000fe20008000000 */
[----:B------:R-:W-:Y:S01]  /*0fe0*/  UMOV UR16, UR17 ;  /* 0x0000001100107c82 */ /* 0x000fe20008000000 */
[----:B------:R-:W-:Y:S02]  /*0ff0*/  @UP0 USHF.R.U32.HI UR14, URZ, UR10, UR7 ;  /* 0x0000000aff0e0299 */ /* 0x000fe40008011607 */
[----:B------:R-:W-:Y:S02]  /*1000*/  UIMAD.WIDE.U32 UR18, UR56, UR4, URZ ;  /* 0x00000004381272a5 */ /* 0x000fe4000f8e00ff */
[----:B------:R-:W-:-:S02]  /*1010*/  @UP1 USHF.R.U32.HI UR15, URZ, UR5, UR16 ;  /* 0x00000005ff0f1299 */ /* 0x000fc40008011610 */
[----:B------:R-:W-:Y:S02]  /*1020*/  UIMAD.WIDE.U32 UR16, UR14, UR8, URZ ;  /* 0x000000080e1072a5 */ /* 0x000fe4000f8e00ff */
[----:B------:R-:W-:Y:S01]  /*1030*/  UIMAD.WIDE.U32 UR22, UR15, UR8, URZ ;  /* 0x000000080f1672a5 */ /* 0x000fe2000f8e00ff */
[----:B------:R-:W-:Y:S01]  /*1040*/  UMOV UR20, UR21 ;  /* 0x0000001500147c82 */ /* 0x000fe20008000000 */
[----:B------:R-:W-:Y:S01]  /*1050*/  UMOV UR18, UR19 ;  /* 0x0000001300127c82 */ /* 0x000fe20008000000 */
[----:B------:R-:W-:Y:S02]  /*1060*/  USHF.R.U32.HI UR20, URZ, UR10, UR20 ;  /* 0x0000000aff147299 */ /* 0x000fe40008011614 */
[----:B------:R-:W-:Y:S02]  /*1070*/  UMOV UR16, UR17 ;  /* 0x0000001100107c82 */ /* 0x000fe40008000000 */
[----:B------:R-:W-:Y:S01]  /*1080*/  UMOV UR22, UR23 ;  /* 0x0000001700167c82 */ /* 0x000fe20008000000 */
[----:B------:R-:W-:-:S02]  /*1090*/  @UP4 USHF.R.U32.HI UR14, URZ, UR9, UR16 ;  /* 0x00000009ff0e4299 */ /* 0x000fc40008011610 */
[----:B------:R-:W-:Y:S02]  /*10a0*/  USHF.R.U32.HI UR18, URZ, UR5, UR18 ;  /* 0x00000005ff127299 */ /* 0x000fe40008011612 */
[----:B------:R-:W-:Y:S02]  /*10b0*/  USEL UR20, UR47, UR20, !UP0 ;  /* 0x000000142f147287 */ /* 0x000fe4000c000000 */
[----:B------:R-:W-:Y:S02]  /*10c0*/  @UP4 USHF.R.U32.HI UR15, URZ, UR9, UR22 ;  /* 0x00000009ff0f4299 */ /* 0x000fe40008011616 */
[----:B------:R-:W-:Y:S02]  /*10d0*/  UIMAD UR14, UR14, UR13, URZ ;  /* 0x0000000d0e0e72a4 */ /* 0x000fe4000f8e02ff */
[----:B------:R-:W-:Y:S02]  /*10e0*/  USEL UR18, UR56, UR18, !UP1 ;  /* 0x0000001238127287 */ /* 0x000fe4000c800000 */
[----:B------:R-:W-:-:S02]  /*10f0*/  UIMAD UR4, UR15, UR13, URZ ;  /* 0x0000000d0f0472a4 */ /* 0x000fc4000f8e02ff */
[----:B------:R-:W-:Y:S02]  /*1100*/  UISETP.GE.AND UP0, UPT, UR20, UR14, UPT ;  /* 0x0000000e1400728c */ /* 0x000fe4000bf06270 */
[----:B------:R-:W-:Y:S02]  /*1110*/  UIMAD.WIDE.U32 UR22, UR20, UR8, URZ ;  /* 0x00000008141672a5 */ /* 0x000fe4000f8e00ff */
[----:B------:R-:W-:Y:S02]  /*1120*/  UISETP.GE.OR UP0, UPT, UR18, UR4, UP0 ;  /* 0x000000041200728c */ /* 0x000fe40008706670 */
[----:B------:R-:W-:Y:S02]  /*1130*/  UIMAD.WIDE.U32 UR16, UR18, UR8, URZ ;  /* 0x00000008121072a5 */ /* 0x000fe4000f8e00ff */
[----:B------:R-:W-:Y:S01]  /*1140*/  UIADD3 UR5, UPT, UPT, -UR20, URZ, URZ ;  /* 0x000000ff14057290 */ /* 0x000fe2000fffe1ff */
[----:B------:R-:W-:Y:S01]  /*1150*/  UMOV UR4, UR23 ;  /* 0x0000001700047c82 */ /* 0x000fe20008000000 */
[----:B------:R-:W-:-:S02]  /*1160*/  UIADD3 UR7, UPT, UPT, -UR18, URZ, URZ ;  /* 0x000000ff12077290 */ /* 0x000fc4000fffe1ff */
[----:B------:R-:W-:-:S03]  /*1170*/  USHF.R.U32.HI UR4, URZ, UR9, UR4 ;  /* 0x00000009ff047299 */ /* 0x000fc60008011604 */
[----:B------:R-:W-:Y:S01]  /*1180*/  @!UP0 UMOV UR16, UR17 ;  /* 0x0000001100108c82 */ /* 0x000fe20008000000 */
[----:B------:R-:W-:Y:S02]  /*1190*/  UIMAD UR5, UR6, UR5, UR47 ;  /* 0x00000005060572a4 */ /* 0x000fe4000f8e022f */
[----:B------:R-:W-:Y:S02]  /*11a0*/  USEL UR4, UR20, UR4, !UP4 ;  /* 0x0000000414047287 */ /* 0x000fe4000e000000 */
[----:B------:R-:W-:Y:S02]  /*11b0*/  @!UP0 USHF.R.U32.HI UR9, URZ, UR9, UR16 ;  /* 0x00000009ff098299 */ /* 0x000fe40008011610 */
[----:B------:R-:W-:Y:S02]  /*11c0*/  UIADD3 UR8, UPT, UPT, -UR4, URZ, URZ ;  /* 0x000000ff04087290 */ /* 0x000fe4000fffe1ff */
[----:B------:R-:W-:Y:S02]  /*11d0*/  @!UP0 USEL UR9, UR18, UR9, !UP4 ;  /* 0x0000000912098287 */ /* 0x000fe4000e000000 */
[----:B------:R-:W-:-:S02]  /*11e0*/  UIMAD UR8, UR13, UR8, UR20 ;  /* 0x000000080d0872a4 */ /* 0x000fc4000f8e0214 */
[----:B------:R-:W-:Y:S02]  /*11f0*/  @!UP0 UIADD3 UR4, UPT, UPT, UR4, -UR9, URZ ;  /* 0x8000000904048290 */ /* 0x000fe4000fffe0ff */
[----:B------:R-:W-:Y:S02]  /*1200*/  @!UP0 UIMAD UR8, UR8, UR15, UR9 ;  /* 0x0000000f080882a4 */ /* 0x000fe4000f8e0209 */
[----:B------:R-:W-:Y:S02]  /*1210*/  @!UP0 UIMAD UR20, UR4, UR13, UR18 ;  /* 0x0000000d041482a4 */ /* 0x000fe4000f8e0212 */
[----:B------:R-:W-:Y:S02]  /*1220*/  UIMAD UR7, UR11, UR7, UR56 ;  /* 0x000000070b0772a4 */ /* 0x000fe4000f8e0238 */
[----:B------:R-:W-:Y:S01]  /*1230*/  UIMAD UR47, UR20, UR6, UR5 ;  /* 0x00000006142f72a4 */ /* 0x000fe2000f8e0205 */
[----:B------:R-:W-:Y:S02]  /*1240*/  @!UP0 UMOV UR18, UR8 ;  /* 0x0000000800128c82 */ /* 0x000fe40008000000 */
[----:B------:R-:W-:-:S12]  /*1250*/  UIMAD UR56, UR18, UR11, UR7 ;  /* 0x0000000b123872a4 */ /* 0x000fd8000f8e0207 */
.L_x_15:
[----:B------:R-:W1:Y:S01]  /*1260*/  LDCU UR4, c[0x0][0xb30] ;  /* 0x00016600ff0477ac */ /* 0x000e620008000800 */
[----:B------:R-:W2:Y:S01]  /*1270*/  S2UR UR7, SR_CgaCtaId ;  /* 0x00000000000779c3 */ /* 0x000ea20000008800 */
[----:B-1----:R-:W-:-:S09]  /*1280*/  UISETP.NE.AND UP0, UPT, UR4, 0x1, UPT ;  /* 0x000000010400788c */ /* 0x002fd2000bf05270 */
[----:B--2---:R-:W-:Y:S05]  /*1290*/  BRA.U UP0, `(.L_x_16) ;  /* 0x0000000100447547 */ /* 0x004fea000b800000 */
[----:B------:R-:W1:Y:S01]  /*12a0*/  LDCU.128 UR8, c[0x0][0xb10] ;  /* 0x00016200ff0877ac */ /* 0x000e620008000c00 */
[----:B------:R-:W2:Y:S01]  /*12b0*/  LDCU UR5, c[0x0][0xb0c] ;  /* 0x00016180ff0577ac */ /* 0x000ea20008000800 */
[----:B------:R-:W3:Y:S01]  /*12c0*/  LDCU UR4, c[0x0][0xb20] ;  /* 0x00016400ff0477ac */ /* 0x000ee20008000800 */
[----:B-1----:R-:W-:Y:S02]  /*12d0*/  UIMAD.WIDE.U32 UR16, UR56, UR8, URZ ;  /* 0x00000008381072a5 */ /* 0x002fe4000f8e00ff */
[----:B------:R-:W-:Y:S02]  /*12e0*/  UIMAD.WIDE.U32 UR14, UR47, UR11, URZ ;  /* 0x0000000b2f0e72a5 */ /* 0x000fe4000f8e00ff */
[----:B--2---:R-:W-:Y:S02]  /*12f0*/  UISETP.NE.AND UP1, UPT, UR5, 0x1, UPT ;  /* 0x000000010500788c */ /* 0x004fe4000bf25270 */
[----:B------:R-:W-:Y:S01]  /*1300*/  UISETP.NE.AND UP0, UPT, UR10, 0x1, UPT ;  /* 0x000000010a00788c */ /* 0x000fe2000bf05270 */
[----:B------:R-:W-:-:S02]  /*1310*/  UMOV UR6, UR17 ;  /* 0x0000001100067c82 */ /* 0x000fc40008000000 */
[----:B------:R-:W-:Y:S01]  /*1320*/  UMOV UR14, UR15 ;  /* 0x0000000f000e7c82 */ /* 0x000fe20008000000 */
[----:B------:R-:W-:Y:S02]  /*1330*/  USHF.R.U32.HI UR6, URZ, UR9, UR6 ;  /* 0x00000009ff067299 */ /* 0x000fe40008011606 */
[----:B---3--:R-:W-:Y:S02]  /*1340*/  USHF.R.U32.HI UR4, URZ, UR4, UR14 ;  /* 0x00000004ff047299 */ /* 0x008fe4000801160e */
[----:B------:R-:W-:Y:S02]  /*1350*/  USEL UR6, UR56, UR6, !UP1 ;  /* 0x0000000638067287 */ /* 0x000fe4000c800000 */
[----:B------:R-:W-:-:S04]  /*1360*/  USEL UR4, UR47, UR4, !UP0 ;  /* 0x000000042f047287 */ /* 0x000fc8000c000000 */
[----:B------:R-:W-:Y:S02]  /*1370*/  UIADD3 UR8, UPT, UPT, UR6, -UR4, URZ ;  /* 0x8000000406087290 */ /* 0x000fe4000fffe0ff */
[----:B------:R-:W-:Y:S02]  /*1380*/  UIADD3 UR4, UPT, UPT, -UR6, UR4, URZ ;  /* 0x0000000406047290 */ /* 0x000fe4000fffe1ff */
[----:B------:R-:W-:Y:S02]  /*1390*/  UIMAD UR47, UR8, UR10, UR47 ;  /* 0x0000000a082f72a4 */ /* 0x000fe4000f8e022f */
[----:B------:R-:W-:-:S12]  /*13a0*/  UIMAD UR56, UR4, UR5, UR56 ;  /* 0x00000005043872a4 */ /* 0x000fd8000f8e0238 */
.L_x_16:
[----:B------:R-:W-:Y:S01]  /*13b0*/  BAR.SYNC.DEFER_BLOCKING 0x0 ;  /* 0x0000000000007b1d */ /* 0x000fe20000010000 */
[----:B------:R-:W-:Y:S01]  /*13c0*/  UISETP.NE.AND UP0, UPT, UR12, 0x2, UPT ;  /* 0x000000020c00788c */ /* 0x000fe2000bf05270 */
[----:B------:R-:W-:Y:S02]  /*13d0*/  ISETP.NE.OR P3, PT, R4, 0x2, !P3 ;  /* 0x000000020400780c */ /* 0x000fe40005f65670 */
[----:B------:R-:W-:Y:S02]  /*13e0*/  LOP3.LUT R14, R6, 0x1f, RZ, 0xc0, !PT ;  /* 0x0000001f060e7812 */ /* 0x000fe400078ec0ff */
[----:B------:R-:W1:Y:S04]  /*13f0*/  LDCU UR13, c[0x0][0xb24] ;  /* 0x00016480ff0d77ac */ /* 0x000e680008000800 */
[----:B------:R-:W-:Y:S05]  /*1400*/  BRA.U UP0, `(.L_x_17) ;  /* 0x0000001100687547 */ /* 0x000fea000b800000 */
[----:B------:R-:W2:Y:S01]  /*1410*/  LDCU UR25, c[0x0][0x38c] ;  /* 0x00007180ff1977ac */ /* 0x000ea20008000800 */
[----:B------:R-:W-:Y:S01]  /*1420*/  PLOP3.LUT P1, PT, PT, PT, UP3, 0x80, 0x8 ;  /* 0x000000000008781c */ /* 0x000fe20003f2f038 */
[----:B------:R-:W-:Y:S01]  /*1430*/  HFMA2 R12, -RZ, RZ, 0, 0 ;  /* 0x00000000ff0c7431 */ /* 0x000fe200000001ff */
[----:B------:R-:W-:Y:S01]  /*1440*/  ISETP.EQ.OR P2, PT, R14, RZ, P3 ;  /* 0x000000ff0e00720c */ /* 0x000fe20001f42670 */
[----:B------:R-:W-:Y:S01]  /*1450*/  IMAD.MOV.U32 R0, RZ, RZ, 0x1 ;  /* 0x00000001ff007424 */ /* 0x000fe200078e00ff */
[----:B------:R-:W-:Y:S01]  /*1460*/  PLOP3.LUT P1, PT, P1, PT, PT, 0x8, 0x80 ;  /* 0x000000000080781c */ /* 0x000fe20000f2e170 */
[----:B------:R-:W-:Y:S01]  /*1470*/  IMAD.MOV.U32 R9, RZ, RZ, RZ ;  /* 0x000000ffff097224 */ /* 0x000fe200078e00ff */
[----:B------:R-:W-:Y:S01]  /*1480*/  MOV R11, 0x1 ;  /* 0x00000001000b7802 */ /* 0x000fe20000000f00 */
[----:B------:R-:W-:Y:S01]  /*1490*/  IMAD.MOV.U32 R10, RZ, RZ, RZ ;  /* 0x000000ffff0a7224 */ /* 0x000fe200078e00ff */
[----:B------:R-:W3:Y:S01]  /*14a0*/  LDCU UR15, c[0x0][0x370] ;  /* 0x00006e00ff0f77ac */ /* 0x000ee20008000800 */
[----:B------:R-:W4:Y:S01]  /*14b0*/  LDCU.64 UR28, c[0x0][0x348] ;  /* 0x00006900ff1c77ac */ /* 0x000f220008000a00 */
[----:B------:R-:W1:Y:S01]  /*14c0*/  LDCU UR14, c[0x0][0x374] ;  /* 0x00006e80ff0e77ac */ /* 0x000e620008000800 */
[----:B--2---:R-:W-:Y:S01]  /*14d0*/  UIADD3 UR4, UPT, UPT, UR25, 0x3f, URZ ;  /* 0x0000003f19047890 */ /* 0x004fe2000fffe0ff */
[----:B------:R-:W-:-:S03]  /*14e0*/  UMOV UR23, URZ ;  /* 0x000000ff00177c82 */ /* 0x000fc60008000000 */
[----:B------:R-:W-:-:S04]  /*14f0*/  USHF.R.S32.HI UR27, URZ, 0x1f, UR4 ;  /* 0x0000001fff1b7899 */ /* 0x000fc80008011404 */
[----:B------:R-:W-:Y:S02]  /*1500*/  ULEA.HI UR27, UR27, UR4, URZ, 0x6 ;  /* 0x000000041b1b7291 */ /* 0x000fe4000f8f30ff */
[----:B------:R-:W-:Y:S02]  /*1510*/  UIADD3 UR4, UPT, UPT, UR25, -0x1, URZ ;  /* 0xffffffff19047890 */ /* 0x000fe4000fffe0ff */
[----:B------:R-:W-:Y:S02]  /*1520*/  USHF.R.S32.HI UR27, URZ, 0x6, UR27 ;  /* 0x00000006ff1b7899 */ /* 0x000fe4000801141b */
[----:B------:R-:W-:Y:S02]  /*1530*/  UISETP.GE.U32.AND UP1, UPT, UR4, -0x7f, UPT ;  /* 0xffffff810400788c */ /* 0x000fe4000bf26070 */
[----:B------:R-:W-:Y:S02]  /*1540*/  UISETP.LT.U32.AND UP0, UPT, UR27, 0x3, UPT ;  /* 0x000000031b00788c */ /* 0x000fe4000bf01070 */
[----:B------:R-:W-:-:S02]  /*1550*/  UIADD3 UR25, UPT, UPT, UR25, 0x7e, URZ ;  /* 0x0000007e19197890 */ /* 0x000fc4000fffe0ff */
[----:B------:R-:W-:-:S04]  /*1560*/  USEL UR26, UR27, 0x3, UP0 ;  /* 0x000000031b1a7887 */ /* 0x000fc80008000000 */
[----:B------:R-:W-:Y:S02]  /*1570*/  UIADD3 UR6, UPT, UPT, UR26, -0x1, URZ ;  /* 0xffffffff1a067890 */ /* 0x000fe4000fffe0ff */
[----:B------:R-:W-:Y:S02]  /*1580*/  @UP1 UIADD3 UR6, UPT, UPT, UR26, URZ, URZ ;  /* 0x000000ff1a061290 */ /* 0x000fe4000fffe0ff */
[----:B------:R-:W-:Y:S02]  /*1590*/  UIADD3 UR24, UPT, UPT, UR27, -UR26, URZ ;  /* 0x8000001a1b187290 */ /* 0x000fe4000fffe0ff */
[----:B-1-34-:R-:W-:-:S12]  /*15a0*/  UIADD3 UR6, UPT, UPT, UR6, 0x1, URZ ;  /* 0x0000000106067890 */ /* 0x01afd8000fffe0ff */
.L_x_35:
[----:B------:R-:W-:Y:S01]  /*15b0*/  UISETP.NE.AND UP0, UPT, UR7, URZ, UPT ;  /* 0x000000ff0700728c */ /* 0x000fe2000bf05270 */
[----:B------:R-:W1:Y:S08]  /*15c0*/  S2UR UR7, SR_CgaCtaId ;  /* 0x00000000000779c3 */ /* 0x000e700000008800 */
[----:B------:R-:W-:Y:S05]  /*15d0*/  BRA.U UP0, `(.L_x_18) ;  /* 0x0000000100347547 */ /* 0x000fea000b800000 */
[----:B------:R-:W2:Y:S01]  /*15e0*/  S2R R2, SR_CgaCtaId ;  /* 0x0000000000027919 */ /* 0x000ea20000008800 */
[----:B------:R-:W-:-:S04]  /*15f0*/  MOV R3, 0x400 ;  /* 0x0000040000037802 */ /* 0x000fc80000000f00 */
[----:B--2---:R-:W-:Y:S02]  /*1600*/  LEA R2, R2, R3, 0x18 ;  /* 0x0000000302027211 */ /* 0x004fe400078ec0ff */
[----:B------:R-:W-:-:S03]  /*1610*/  SHF.L.U32 R3, R11, 0x1f, RZ ;  /* 0x0000001f0b037819 */ /* 0x000fc600000006ff */
[----:B------:R-:W-:-:S04]  /*1620*/  IMAD R2, R10, 0x8, R2 ;  /* 0x000000080a027824 */ /* 0x000fc800078e0202 */
[----:B------:R-:W2:Y:S02]  /*1630*/  SYNCS.PHASECHK.TRANS64.TRYWAIT P0, [R2+URZ+0xb0], R3 ;  /* 0x0000b003020075a7 */ /* 0x000ea400080011ff */
[----:B--2---:R-:W-:Y:S05]  /*1640*/  @!P0 BRA `(.L_x_19) ;  /* 0x0000009000988947 */ /* 0x004fea0003800000 */
.L_x_109:
[----:B------:R2:W-:Y:S02]  /*1650*/  SYNCS.ARRIVE.TRANS64.A1T0 RZ, [R2+URZ+0xa0], RZ ;  /* 0x0000a0ff02ff79a7 */ /* 0x0005e400081000ff */
[----:B--2---:R-:W-:-:S05]  /*1660*/  VIADD R2, R10, 0x1 ;  /* 0x000000010a027836 */ /* 0x004fca0000000000 */
[----:B------:R-:W-:-:S04]  /*1670*/  ISETP.NE.AND P0, PT, R2, 0x2, PT ;  /* 0x000000020200780c */ /* 0x000fc80003f05270 */
[----:B------:R-:W-:Y:S02]  /*1680*/  SEL R3, RZ, 0x1, P0 ;  /* 0x00000001ff037807 */ /* 0x000fe40000000000 */
[----:B------:R-:W-:Y:S02]  /*1690*/  SEL R10, R2, RZ, P0 ;  /* 0x000000ff020a7207 */ /* 0x000fe40000000000 */
[----:B------:R-:W-:-:S07]  /*16a0*/  LOP3.LUT R11, R11, R3, RZ, 0x3c, !PT ;  /* 0x000000030b0b7212 */ /* 0x000fce00078e3cff */
.L_x_18:
[----:B------:R-:W-:Y:S01]  /*16b0*/  UMOV UR4, 0x400 ;  /* 0x0000040000047882 */ /* 0x000fe20000000000 */
[----:B------:R-:W-:Y:S01]  /*16c0*/  SHF.L.U32 R2, R0, 0x1f, RZ ;  /* 0x0000001f00027819 */ /* 0x000fe200000006ff */
[----:B-1----:R-:W-:Y:S02]  /*16d0*/  ULEA UR4, UR7, UR4, 0x18 ;  /* 0x0000000407047291 */ /* 0x002fe4000f8ec0ff */
[----:B------:R-:W-:Y:S02]  /*16e0*/  UISETP.GE.U32.AND UP0, UPT, UR25, 0x7f, UPT ;  /* 0x0000007f1900788c */ /* 0x000fe4000bf06070 */
[----:B------:R-:W-:Y:S02]  /*16f0*/  ULEA UR5, UR23, UR4, 0x3 ;  /* 0x0000000417057291 */ /* 0x000fe4000f8e18ff */
[----:B------:R-:W-:Y:S02]  /*1700*/  USHF.L.U32 UR35, UR56, 0x7, URZ ;  /* 0x0000000738237899 */ /* 0x000fe400080006ff */
[----:B------:R-:W-:Y:S01]  /*1710*/  UIMAD UR11, UR47, 0xb0, URZ ;  /* 0x000000b02f0b78a4 */ /* 0x000fe2000f8e02ff */
[----:B------:R-:W-:-:S04]  /*1720*/  UMOV UR30, URZ ;  /* 0x000000ff001e7c82 */ /* 0x000fc80008000000 */
[----:B------:R1:W2:Y:S01]  /*1730*/  SYNCS.PHASECHK.TRANS64.TRYWAIT P0, [UR5+0x18], R2 ;  /* 0x00001802ff0075a7 */ /* 0x0002a20008001105 */
[----:B------:R-:W-:Y:S06]  /*1740*/  BRA.U !UP0, `(.L_x_20) ;  /* 0x0000000108a87547 */ /* 0x000fec000b800000 */
[----:B------:R-:W-:Y:S01]  /*1750*/  UMOV UR16, URZ ;  /* 0x000000ff00107c82 */ /* 0x000fe20008000000 */
[----:B------:R-:W-:-:S05]  /*1760*/  UMOV UR5, UR23 ;  /* 0x0000001700057c82 */ /* 0x000fca0008000000 */
.L_x_25:
[----:B--2---:R-:W-:Y:S01]  /*1770*/  @!P3 MOV R3, 0x9800 ;  /* 0x000098000003b802 */ /* 0x004fe20000000f00 */
[----:B------:R-:W-:Y:S01]  /*1780*/  ULEA UR33, UR5, UR4, 0x3 ;  /* 0x0000000405217291 */ /* 0x000fe2000f8e18ff */
[----:B--234-:R-:W-:Y:S11]  /*1790*/  @P0 BRA `(.L_x_21) ;  /* 0x00000000000c0947 */ /* 0x01cff60003800000 */
[----:B-1----:R-:W-:Y:S04]  /*17a0*/  SHF.L.U32 R2, R0, 0x1f, RZ ;  /* 0x0000001f00027819 */ /* 0x002fe800000006ff */
[----:B------:R-:W1:Y:S02]  /*17b0*/  SYNCS.PHASECHK.TRANS64.TRYWAIT P0, [UR33+0x18], R2 ;  /* 0x00001802ff0075a7 */ /* 0x000e640008001121 */
[----:B-1----:R-:W-:Y:S05]  /*17c0*/  @!P0 BRA `(.L_x_22) ;  /* 0x00000090004c8947 */ /* 0x002fea0003800000 */
.L_x_21:
[----:B------:R2:W-:Y:S01]  /*17d0*/  @!P3 SYNCS.ARRIVE.TRANS64 RZ, [UR33], R3 ;  /* 0x00000003ffffb9a7 */ /* 0x0005e20008000021 */
[----:B------:R-:W-:Y:S04]  /*17e0*/  BSSY.RECONVERGENT B0, `(.L_x_23) ;  /* 0x0000003000007945 */ /* 0x000fe80003800200 */
[----:B------:R-:W-:Y:S05]  /*17f0*/  @P2 BRA `(.L_x_24) ;  /* 0x0000000000042947 */ /* 0x000fea0003800000 */
[----:B------:R-:W-:Y:S05]  /*1800*/  BPT.TRAP 0x1 ;  /* 0x000000040000795c */ /* 0x000fea0000300000 */
.L_x_24:
[----:B------:R-:W-:Y:S05]  /*1810*/  BSYNC.RECONVERGENT B0 ;  /* 0x0000000000007941 */ /* 0x000fea0003800200 */
.L_x_23:
[----:B------:R-:W-:Y:S02]  /*1820*/  UIADD3 UR23, UPT, UPT, UR5, 0x1, URZ ;  /* 0x0000000105177890 */ /* 0x000fe4000fffe0ff */
[----:B------:R-:W-:Y:S02]  /*1830*/  UIADD3 UR18, UP1, UPT, UR28, 0x80, URZ ;  /* 0x000000801c127890 */ /* 0x000fe4000ff3e0ff */
[----:B------:R-:W-:Y:S02]  /*1840*/  UISETP.NE.AND UP0, UPT, UR23, 0x3, UPT ;  /* 0x000000031700788c */ /* 0x000fe4000bf05270 */
[----:B------:R-:W-:Y:S02]  /*1850*/  ULEA UR32, UR5, UR4, 0xe ;  /* 0x0000000405207291 */ /* 0x000fe4000f8e70ff */
[----:B------:R-:W-:Y:S02]  /*1860*/  USEL UR9, URZ, 0x1, UP0 ;  /* 0x00000001ff097887 */ /* 0x000fe40008000000 */
[----:B------:R-:W-:Y:S02]  /*1870*/  USEL UR23, UR23, URZ, UP0 ;  /* 0x000000ff17177287 */ /* 0x000fe40008000000 */
[----:B------:R-:W-:Y:S02]  /*1880*/  USHF.L.U32 UR34, UR16, 0x6, URZ ;  /* 0x0000000610227899 */ /* 0x000fe400080006ff */
[----:B------:R-:W-:Y:S01]  /*1890*/  ULEA UR8, UR23, UR4, 0x3 ;  /* 0x0000000417087291 */ /* 0x000fe2000f8e18ff */
[----:B------:R-:W-:Y:S01]  /*18a0*/  LOP3.LUT R0, R0, UR9, RZ, 0x3c, !PT ;  /* 0x0000000900007c12 */ /* 0x000fe2000f8e3cff */
[----:B------:R-:W-:Y:S02]  /*18b0*/  UIADD3.X UR19, UPT, UPT, URZ, UR29, URZ, UP1, !UPT ;  /* 0x0000001dff137290 */ /* 0x000fe40008ffe4ff */
[----:B------:R-:W-:Y:S01]  /*18c0*/  UIADD3 UR32, UPT, UPT, UR32, 0x16200, URZ ;  /* 0x0001620020207890 */ /* 0x000fe2000fffe0ff */
[----:B-1----:R-:W-:Y:S01]  /*18d0*/  SHF.L.U32 R2, R0, 0x1f, RZ ;  /* 0x0000001f00027819 */ /* 0x002fe200000006ff */
[----:B------:R-:W-:Y:S02]  /*18e0*/  UIADD3 UR30, UP0, UPT, UR28, 0x180, URZ ;  /* 0x000001801c1e7890 */ /* 0x000fe4000ff1e0ff */
[----:B------:R-:W-:Y:S01]  /*18f0*/  UIADD3 UR16, UPT, UPT, UR16, 0x1, URZ ;  /* 0x0000000110107890 */ /* 0x000fe2000fffe0ff */
[----:B------:R3:W4:Y:S01]  /*1900*/  SYNCS.PHASECHK.TRANS64.TRYWAIT P0, [UR8+0x18], R2 ;  /* 0x00001802ff0075a7 */ /* 0x0007220008001108 */
[----:B------:R-:W-:Y:S01]  /*1910*/  UIMAD UR8, UR5, 0x5800, UR4 ;  /* 0x00005800050878a4 */ /* 0x000fe2000f8e0204 */
[----:B------:R-:W-:Y:S01]  /*1920*/  UMOV UR38, 0x0 ;  /* 0x0000000000267882 */ /* 0x000fe20000000000 */
[----:B------:R-:W-:Y:S02]  /*1930*/  UMOV UR39, 0x10000000 ;  /* 0x1000000000277882 */ /* 0x000fe40000000000 */
[----:B------:R-:W-:Y:S01]  /*1940*/  UIADD3 UR8, UPT, UPT, UR8, 0x22200, URZ ;  /* 0x0002220008087890 */ /* 0x000fe2000fffe0ff */
[----:B------:R-:W-:Y:S01]  /*1950*/  UTMALDG.3D [UR32], [UR18], desc[UR38] ;  /* 0x00002620120075b4 */ /* 0x000fe20008011000 */
[----:B------:R-:W-:Y:S01]  /*1960*/  UIADD3.X UR31, UPT, UPT, URZ, UR29, URZ, UP0, !UPT ;  /* 0x0000001dff1f7290 */ /* 0x000fe200087fe4ff */
[----:B------:R-:W-:Y:S01]  /*1970*/  UMOV UR12, UR36 ;  /* 0x00000024000c7c82 */ /* 0x000fe20008000000 */
[----:B------:R-:W-:Y:S01]  /*1980*/  UMOV UR9, UR33 ;  /* 0x0000002100097c82 */ /* 0x000fe20008000000 */
[----:B------:R-:W-:Y:S01]  /*1990*/  UMOV UR10, UR34 ;  /* 0x00000022000a7c82 */ /* 0x000fe20008000000 */
[----:B------:R-:W-:Y:S01]  /*19a0*/  UISETP.NE.AND UP0, UPT, UR16, UR6, UPT ;  /* 0x000000061000728c */ /* 0x000fe2000bf05270 */
[----:B------:R-:W-:Y:S04]  /*19b0*/  UMOV UR5, UR23 ;  /* 0x0000001700057c82 */ /* 0x000fe80008000000 */
[----:B------:R1:W-:Y:S02]  /*19c0*/  UTMALDG.3D [UR8], [UR30], desc[UR38] ;  /* 0x000026081e0075b4 */ /* 0x0003e40008011000 */
[----:B-1----:R-:W-:Y:S02]  /*19d0*/  UMOV UR30, UR6 ;  /* 0x00000006001e7c82 */ /* 0x002fe40008000000 */
[----:B------:R-:W-:Y:S05]  /*19e0*/  BRA.U UP0, `(.L_x_25) ;  /* 0xfffffffd00607547 */ /* 0x000fea000b83ffff */
.L_x_20:
[----:B------:R-:W-:Y:S01]  /*19f0*/  ULEA UR5, UR23, UR4, 0x3 ;  /* 0x0000000417057291 */ /* 0x000fe2000f8e18ff */
[----:B-1-3--:R-:W-:Y:S01]  /*1a00*/  SHF.L.U32 R2, R0, 0x1f, RZ ;  /* 0x0000001f00027819 */ /* 0x00afe200000006ff */
[----:B------:R-:W-:Y:S01]  /*1a10*/  @!P1 SYNCS.ARRIVE.TRANS64.A1T0 RZ, [UR4+0x58], RZ ;  /* 0x000058ffffff99a7 */ /* 0x000fe20008100004 */
[----:B------:R-:W-:-:S06]  /*1a20*/  UISETP.GT.AND UP0, UPT, UR27, UR26, UPT ;  /* 0x0000001a1b00728c */ /* 0x000fcc000bf04270 */
[----:B--2-4-:R1:W2:Y:S03]  /*1a30*/  SYNCS.PHASECHK.TRANS64.TRYWAIT P0, [UR5+0x18], R2 ;  /* 0x00001802ff0075a7 */ /* 0x0142a60008001105 */
[----:B------:R-:W-:Y:S05]  /*1a40*/  BRA.U !UP0, `(.L_x_26) ;  /* 0x0000000108ac7547 */ /* 0x000fea000b800000 */
[----:B------:R-:W-:Y:S01]  /*1a50*/  UIADD3 UR31, UPT, UPT, UR24, UR30, URZ ;  /* 0x0000001e181f7290 */ /* 0x000fe2000fffe0ff */
[----:B------:R-:W-:-:S11]  /*1a60*/  UMOV UR5, UR23 ;  /* 0x0000001700057c82 */ /* 0x000fd60008000000 */
.L_x_31:
[----:B--2---:R-:W-:Y:S01]  /*1a70*/  @!P3 MOV R3, 0x9800 ;  /* 0x000098000003b802 */ /* 0x004fe20000000f00 */
[----:B---3--:R-:W-:Y:S01]  /*1a80*/  ULEA UR17, UR5, UR4, 0x3 ;  /* 0x0000000405117291 */ /* 0x008fe2000f8e18ff */
[----:B--2-4-:R-:W-:Y:S11]  /*1a90*/  @P0 BRA `(.L_x_27) ;  /* 0x00000000000c0947 */ /* 0x014ff60003800000 */
[----:B-1----:R-:W-:Y:S04]  /*1aa0*/  SHF.L.U32 R2, R0, 0x1f, RZ ;  /* 0x0000001f00027819 */ /* 0x002fe800000006ff */
[----:B------:R-:W1:Y:S02]  /*1ab0*/  SYNCS.PHASECHK.TRANS64.TRYWAIT P0, [UR17+0x18], R2 ;  /* 0x00001802ff0075a7 */ /* 0x000e640008001111 */
[----:B-1----:R-:W-:Y:S05]  /*1ac0*/  @!P0 BRA `(.L_x_28) ;  /* 0x0000008c00a48947 */ /* 0x002fea0003800000 */
.L_x_27:
[----:B------:R2:W-:Y:S01]  /*1ad0*/  @!P3 SYNCS.ARRIVE.TRANS64 RZ, [UR17], R3 ;  /* 0x00000003ffffb9a7 */ /* 0x0005e20008000011 */
[----:B------:R-:W-:Y:S04]  /*1ae0*/  BSSY.RECONVERGENT B0, `(.L_x_29) ;  /* 0x0000003000007945 */ /* 0x000fe80003800200 */
[----:B------:R-:W-:Y:S05]  /*1af0*/  @P2 BRA `(.L_x_30) ;  /* 0x0000000000042947 */ /* 0x000fea0003800000 */
[----:B------:R-:W-:Y:S05]  /*1b00*/  BPT.TRAP 0x1 ;  /* 0x000000040000795c */ /* 0x000fea0000300000 */
.L_x_30:
[----:B------:R-:W-:Y:S05]  /*1b10*/  BSYNC.RECONVERGENT B0 ;  /* 0x0000000000007941 */ /* 0x000fea0003800200 */
.L_x_29:
[----:B------:R-:W-:Y:S02]  /*1b20*/  UIADD3 UR23, UPT, UPT, UR5, 0x1, URZ ;  /* 0x0000000105177890 */ /* 0x000fe4000fffe0ff */
[----:B------:R-:W-:Y:S02]  /*1b30*/  ULEA UR16, UR5, UR4, 0xe ;  /* 0x0000000405107291 */ /* 0x000fe4000f8e70ff */
[----:B------:R-:W-:Y:S02]  /*1b40*/  UISETP.NE.AND UP0, UPT, UR23, 0x3, UPT ;  /* 0x000000031700788c */ /* 0x000fe4000bf05270 */
[----:B------:R-:W-:Y:S02]  /*1b50*/  UIADD3 UR40, UP1, UPT, UR28, 0x80, URZ ;  /* 0x000000801c287890 */ /* 0x000fe4000ff3e0ff */
[----:B------:R-:W-:Y:S02]  /*1b60*/  USEL UR9, URZ, 0x1, UP0 ;  /* 0x00000001ff097887 */ /* 0x000fe40008000000 */
[----:B------:R-:W-:Y:S02]  /*1b70*/  USEL UR23, UR23, URZ, UP0 ;  /* 0x000000ff17177287 */ /* 0x000fe40008000000 */
[----:B------:R-:W-:Y:S02]  /*1b80*/  USHF.L.U32 UR18, UR30, 0x6, URZ ;  /* 0x000000061e127899 */ /* 0x000fe400080006ff */
[----:B------:R-:W-:Y:S01]  /*1b90*/  ULEA UR8, UR23, UR4, 0x3 ;  /* 0x0000000417087291 */ /* 0x000fe2000f8e18ff */
[----:B------:R-:W-:Y:S01]  /*1ba0*/  LOP3.LUT R0, R0, UR9, RZ, 0x3c, !PT ;  /* 0x0000000900007c12 */ /* 0x000fe2000f8e3cff */
[----:B------:R-:W-:Y:S02]  /*1bb0*/  UIADD3 UR16, UPT, UPT, UR16, 0x16200, URZ ;  /* 0x0001620010107890 */ /* 0x000fe4000fffe0ff */
[----:B------:R-:W-:Y:S01]  /*1bc0*/  UIADD3.X UR41, UPT, UPT, URZ, UR29, URZ, UP1, !UPT ;  /* 0x0000001dff297290 */ /* 0x000fe20008ffe4ff */
[----:B-1----:R-:W-:Y:S01]  /*1bd0*/  SHF.L.U32 R2, R0, 0x1f, RZ ;  /* 0x0000001f00027819 */ /* 0x002fe200000006ff */
[----:B------:R-:W-:Y:S02]  /*1be0*/  UIADD3 UR38, UP0, UPT, UR28, 0x180, URZ ;  /* 0x000001801c267890 */ /* 0x000fe4000ff1e0ff */
[----:B------:R-:W-:Y:S01]  /*1bf0*/  UIADD3 UR30, UPT, UPT, UR30, 0x1, URZ ;  /* 0x000000011e1e7890 */ /* 0x000fe2000fffe0ff */
[----:B------:R3:W4:Y:S01]  /*1c00*/  SYNCS.PHASECHK.TRANS64.TRYWAIT P0, [UR8+0x18], R2 ;  /* 0x00001802ff0075a7 */ /* 0x0007220008001108 */
[----:B------:R-:W-:Y:S01]  /*1c10*/  UIMAD UR8, UR5, 0x5800, UR4 ;  /* 0x00005800050878a4 */ /* 0x000fe2000f8e0204 */
[----:B------:R-:W-:Y:S01]  /*1c20*/  UMOV UR32, 0x0 ;  /* 0x0000000000207882 */ /* 0x000fe20000000000 */
[----:B------:R-:W-:Y:S01]  /*1c30*/  UMOV UR33, 0x10000000 ;  /* 0x1000000000217882 */ /* 0x000fe20000000000 */
[----:B------:R-:W-:Y:S01]  /*1c40*/  UMOV UR19, UR35 ;  /* 0x0000002300137c82 */ /* 0x000fe20008000000 */
[----:B------:R-:W-:Y:S01]  /*1c50*/  UMOV UR20, UR36 ;  /* 0x0000002400147c82 */ /* 0x000fe20008000000 */
[----:B------:R-:W-:Y:S01]  /*1c60*/  UIADD3 UR8, UPT, UPT, UR8, 0x22200, URZ ;  /* 0x0002220008087890 */ /* 0x000fe2000fffe0ff */
[----:B------:R3:W-:Y:S01]  /*1c70*/  UTMALDG.3D [UR16], [UR40], desc[UR32] ;  /* 0x00002010280075b4 */ /* 0x0007e20008011000 */
[----:B------:R-:W-:Y:S01]  /*1c80*/  UIADD3.X UR39, UPT, UPT, URZ, UR29, URZ, UP0, !UPT ;  /* 0x0000001dff277290 */ /* 0x000fe200087fe4ff */
[----:B------:R-:W-:Y:S01]  /*1c90*/  UMOV UR12, UR36 ;  /* 0x00000024000c7c82 */ /* 0x000fe20008000000 */
[----:B------:R-:W-:Y:S01]  /*1ca0*/  UMOV UR9, UR17 ;  /* 0x0000001100097c82 */ /* 0x000fe20008000000 */
[----:B------:R-:W-:Y:S01]  /*1cb0*/  UMOV UR10, UR18 ;  /* 0x00000012000a7c82 */ /* 0x000fe20008000000 */
[----:B------:R-:W-:Y:S01]  /*1cc0*/  UISETP.NE.AND UP0, UPT, UR30, UR31, UPT ;  /* 0x0000001f1e00728c */ /* 0x000fe2000bf05270 */
[----:B------:R-:W-:Y:S04]  /*1cd0*/  UMOV UR5, UR23 ;  /* 0x0000001700057c82 */ /* 0x000fe80008000000 */
[----:B------:R3:W-:Y:S04]  /*1ce0*/  UTMALDG.3D [UR8], [UR38], desc[UR32] ;  /* 0x00002008260075b4 */ /* 0x0007e80008011000 */
[----:B------:R-:W-:Y:S05]  /*1cf0*/  BRA.U UP0, `(.L_x_31) ;  /* 0xfffffffd005c7547 */ /* 0x000fea000b83ffff */
.L_x_26:
[C---:B--2---:R-:W-:Y:S01]  /*1d00*/  LEA R3, R9.reuse, UR4, 0x3 ;  /* 0x0000000409037c11 */ /* 0x044fe2000f8e18ff */
[----:B------:R-:W-:Y:S01]  /*1d10*/  NOP ;  /* 0x0000000000007918 */ /* 0x000fe20000000000 */
[----:B-1-3--:R-:W-:Y:S02]  /*1d20*/  SHF.L.U32 R2, R12, 0x1f, RZ ;  /* 0x0000001f0c027819 */ /* 0x00afe400000006ff */
[----:B------:R-:W-:Y:S02]  /*1d30*/  LEA R4, R9, UR4, 0x4 ;  /* 0x0000000409047c11 */ /* 0x000fe4000f8e20ff */
[----:B----4-:R-:W1:Y:S02]  /*1d40*/  SYNCS.PHASECHK.TRANS64.TRYWAIT P0, [R3+URZ+0x60], R2 ;  /* 0x00006002030075a7 */ /* 0x010e6400080011ff */
[----:B-1----:R-:W-:Y:S05]  /*1d50*/  @!P0 BRA `(.L_x_32) ;  /* 0x0000008c00188947 */ /* 0x002fea0003800000 */
.L_x_112:
[----:B------:R-:W2:Y:S01]  /*1d60*/  LDS.128 R4, [R4+0xd0] ;  /* 0x0000d00004047984 */ /* 0x000ea20000000c00 */
[----:B------:R-:W-:Y:S01]  /*1d70*/  UISETP.GE.AND UP0, UPT, UR13, 0x1, UPT ;  /* 0x000000010d00788c */ /* 0x000fe2000bf06270 */
[----:B------:R-:W-:Y:S01]  /*1d80*/  @!PT LDS RZ, [RZ] ;  /* 0x00000000fffff984 */ /* 0x000fe20000000800 */
[----:B------:R-:W-:Y:S01]  /*1d90*/  @!PT LDS RZ, [RZ] ;  /* 0x00000000fffff984 */ /* 0x000fe20000000800 */
[----:B------:R-:W-:Y:S01]  /*1da0*/  @!PT LDS RZ, [RZ] ;  /* 0x00000000fffff984 */ /* 0x000fe20000000800 */
[----:B------:R-:W-:Y:S01]  /*1db0*/  @!PT LDS RZ, [RZ] ;  /* 0x00000000fffff984 */ /* 0x000fe20000000800 */
[----:B------:R3:W-:Y:S06]  /*1dc0*/  MEMBAR.ALL.CTA ;  /* 0x0000000000007992 */ /* 0x0007ec0000008000 */
[----:B---3--:R-:W3:Y:S01]  /*1dd0*/  FENCE.VIEW.ASYNC.S ;  /* 0x00000000000073c6 */ /* 0x008ee20000000000 */
[----:B--2---:R-:W-:-:S13]  /*1de0*/  LOP3.LUT P0, RZ, R6, 0x1, RZ, 0xc0, !PT ;  /* 0x0000000106ff7812 */ /* 0x004fda000780c0ff */
[----:B---3--:R-:W-:Y:S01]  /*1df0*/  VOTEU.ANY UP1, P0 ;  /* 0x0000000000ff7886 */ /* 0x008fe20000020100 */
[----:B------:R-:W-:-:S13]  /*1e00*/  PLOP3.LUT P0, PT, PT, PT, UP1, 0x80, 0x8 ;  /* 0x000000000008781c */ /* 0x000fda0003f0f018 */
[----:B-1----:R-:W-:Y:S02]  /*1e10*/  @P0 LOP3.LUT R2, R5, 0xffff, RZ, 0xc0, !PT ;  /* 0x0000ffff05020812 */ /* 0x002fe400078ec0ff */
[----:B------:R-:W-:Y:S02]  /*1e20*/  @P0 MOV R8, R4 ;  /* 0x0000000400080202 */ /* 0x000fe40000000f00 */
[----:B------:R-:W-:Y:S01]  /*1e30*/  @P0 R2UR UR8, R2 ;  /* 0x00000000020802ca */ /* 0x000fe200000e0000 */
[----:B------:R-:W-:Y:S01]  /*1e40*/  VIADD R2, R3, 0x70 ;  /* 0x0000007003027836 */ /* 0x000fe20000000000 */
[----:B------:R-:W-:Y:S02]  /*1e50*/  @P0 SHF.R.U32.HI R4, RZ, 0x10, R5 ;  /* 0x00000010ff040819 */ /* 0x000fe40000011605 */
[----:B------:R-:W-:Y:S02]  /*1e60*/  @P0 R2UR UR9, R8 ;  /* 0x00000000080902ca */ /* 0x000fe400000e0000 */
[----:B------:R-:W-:-:S02]  /*1e70*/  PRMT R2, RZ, 0x654, R2 ;  /* 0x00000654ff027816 */ /* 0x000fc40000000002 */
[----:B------:R-:W-:Y:S02]  /*1e80*/  @P0 R2UR UR5, R4 ;  /* 0x00000000040502ca */ /* 0x000fe400000e0000 */
[----:B------:R1:W-:Y:S03]  /*1e90*/  SYNCS.ARRIVE.TRANS64.RED.A1T0 RZ, [R2+URZ], RZ ;  /* 0x000000ff02ff79a7 */ /* 0x0003e600081004ff */
[----:B------:R-:W-:-:S04]  /*1ea0*/  @UP1 UMOV UR21, UR8 ;  /* 0x0000000800151c82 */ /* 0x000fc80008000000 */
[----:B------:R-:W-:-:S04]  /*1eb0*/  @UP1 UMOV UR22, UR9 ;  /* 0x0000000900161c82 */ /* 0x000fc80008000000 */
[----:B------:R-:W-:Y:S01]  /*1ec0*/  @UP1 UMOV UR36, UR5 ;  /* 0x0000000500241c82 */ /* 0x000fe20008000000 */
[----:B------:R-:W-:Y:S05]  /*1ed0*/  BRA.U !UP0, `(.L_x_33) ;  /* 0x0000000108d47547 */ /* 0x000fea000b800000 */
[----:B------:R-:W2:Y:S01]  /*1ee0*/  LDCU.128 UR8, c[0x0][0xb10] ;  /* 0x00016200ff0877ac */ /* 0x000ea20008000c00 */
[----:B------:R-:W3:Y:S01]  /*1ef0*/  LDCU UR5, c[0x0][0xb20] ;  /* 0x00016400ff0577ac */ /* 0x000ee20008000800 */
[----:B------:R-:W4:Y:S01]  /*1f00*/  LDCU UR12, c[0x0][0xb0c] ;  /* 0x00016180ff0c77ac */ /* 0x000f220008000800 */
[----:B------:R-:W1:Y:S01]  /*1f10*/  LDCU.64 UR16, c[0x0][0xb28] ;  /* 0x00016500ff1077ac */ /* 0x000e620008000a00 */
[----:B------:R-:W-:Y:S02]  /*1f20*/  UISETP.NE.AND UP3, UPT, UR13, 0x1, UPT ;  /* 0x000000010d00788c */ /* 0x000fe4000bf65270 */
[----:B--2---:R-:W-:Y:S02]  /*1f30*/  UIMAD.WIDE.U32 UR32, UR14, UR11, URZ ;  /* 0x0000000b0e2072a5 */ /* 0x004fe4000f8e00ff */
[----:B------:R-:W-:Y:S02]  /*1f40*/  UIMAD.WIDE.U32 UR18, UR15, UR8, URZ ;  /* 0x000000080f1272a5 */ /* 0x000fe4000f8e00ff */
[----:B------:R-:W-:-:S02]  /*1f50*/  UIMAD.WIDE.U32 UR30, UR21, UR11, URZ ;  /* 0x0000000b151e72a5 */ /* 0x000fc4000f8e00ff */
[----:B------:R-:W-:Y:S01]  /*1f60*/  UISETP.NE.AND UP0, UPT, UR10, 0x1, UPT ;  /* 0x000000010a00788c */ /* 0x000fe2000bf05270 */
[----:B------:R-:W-:Y:S02]  /*1f70*/  UMOV UR11, UR33 ;  /* 0x00000021000b7c82 */ /* 0x000fe40008000000 */
[----:B------:R-:W-:Y:S01]  /*1f80*/  UMOV UR18, UR19 ;  /* 0x0000001300127c82 */ /* 0x000fe20008000000 */
[----:B---3--:R-:W-:Y:S02]  /*1f90*/  USHF.R.U32.HI UR11, URZ, UR5, UR11 ;  /* 0x00000005ff0b7299 */ /* 0x008fe4000801160b */
[----:B----4-:R-:W-:Y:S02]  /*1fa0*/  UISETP.NE.AND UP2, UPT, UR12, 0x1, UPT ;  /* 0x000000010c00788c */ /* 0x010fe4000bf45270 */
[----:B------:R-:W-:Y:S02]  /*1fb0*/  USHF.R.U32.HI UR18, URZ, UR9, UR18 ;  /* 0x00000009ff127299 */ /* 0x000fe40008011612 */
[----:B------:R-:W-:-:S02]  /*1fc0*/  USEL UR11, UR14, UR11, !UP0 ;  /* 0x0000000b0e0b7287 */ /* 0x000fc4000c000000 */
[----:B------:R-:W-:Y:S02]  /*1fd0*/  USEL UR18, UR15, UR18, !UP2 ;  /* 0x000000120f127287 */ /* 0x000fe4000d000000 */
[----:B-1----:R-:W-:Y:S02]  /*1fe0*/  UIMAD.WIDE.U32 UR34, UR11, UR16, URZ ;  /* 0x000000100b2272a5 */ /* 0x002fe4000f8e00ff */
[----:B------:R-:W-:Y:S02]  /*1ff0*/  UIMAD.WIDE.U32 UR32, UR22, UR8, URZ ;  /* 0x00000008162072a5 */ /* 0x000fe4000f8e00ff */
[----:B------:R-:W-:Y:S01]  /*2000*/  UIMAD.WIDE.U32 UR38, UR18, UR16, URZ ;  /* 0x00000010122672a5 */ /* 0x000fe2000f8e00ff */
[----:B------:R-:W-:Y:S02]  /*2010*/  UMOV UR30, UR31 ;  /* 0x0000001f001e7c82 */ /* 0x000fe40008000000 */
[----:B------:R-:W-:Y:S01]  /*2020*/  UMOV UR34, UR35 ;  /* 0x0000002300227c82 */ /* 0x000fe20008000000 */
[----:B------:R-:W-:-:S02]  /*2030*/  USHF.R.U32.HI UR30, URZ, UR5, UR30 ;  /* 0x00000005ff1e7299 */ /* 0x000fc4000801161e */
[----:B------:R-:W-:Y:S01]  /*2040*/  @UP3 USHF.R.U32.HI UR11, URZ, UR17, UR34 ;  /* 0x00000011ff0b3299 */ /* 0x000fe20008011622 */
[----:B------:R-:W-:Y:S01]  /*2050*/  UMOV UR32, UR33 ;  /* 0x0000002100207c82 */ /* 0x000fe20008000000 */
[----:B------:R-:W-:Y:S01]  /*2060*/  UMOV UR38, UR39 ;  /* 0x0000002700267c82 */ /* 0x000fe20008000000 */
[----:B------:R-:W-:Y:S02]  /*2070*/  USHF.R.U32.HI UR32, URZ, UR9, UR32 ;  /* 0x00000009ff207299 */ /* 0x000fe40008011620 */
[----:B------:R-:W-:Y:S02]  /*2080*/  USEL UR30, UR21, UR30, !UP0 ;  /* 0x0000001e151e7287 */ /* 0x000fe4000c000000 */
[----:B------:R-:W-:Y:S02]  /*2090*/  @UP3 USHF.R.U32.HI UR18, URZ, UR17, UR38 ;  /* 0x00000011ff123299 */ /* 0x000fe40008011626 */
[----:B------:R-:W-:Y:S02]  /*20a0*/  UIMAD UR11, UR13, UR11, URZ ;  /* 0x0000000b0d0b72a4 */ /* 0x000fe4000f8e02ff */
[----:B------:R-:W-:-:S02]  /*20b0*/  USEL UR32, UR22, UR32, !UP2 ;  /* 0x0000002016207287 */ /* 0x000fc4000d000000 */
[----:B------:R-:W-:Y:S02]  /*20c0*/  UIMAD UR5, UR13, UR18, URZ ;  /* 0x000000120d0572a4 */ /* 0x000fe4000f8e02ff */
        /* <DEDUP_REMOVED lines=22> */
.L_x_33:
[----:B------:R-:W2:Y:S02]  /*2230*/  LDCU UR5, c[0x0][0xb30] ;  /* 0x00016600ff0577ac */ /* 0x000ea40008000800 */
[----:B--2---:R-:W-:-:S09]  /*2240*/  UISETP.NE.AND UP0, UPT, UR5, 0x1, UPT ;  /* 0x000000010500788c */ /* 0x004fd2000bf05270 */
[----:B------:R-:W-:Y:S05]  /*2250*/  BRA.U UP0, `(.L_x_34) ;  /* 0x0000000100447547 */ /* 0x000fea000b800000 */
[----:B------:R-:W2:Y:S01]  /*2260*/  LDCU.128 UR8, c[0x0][0xb10] ;  /* 0x00016200ff0877ac */ /* 0x000ea20008000c00 */
[----:B------:R-:W3:Y:S01]  /*2270*/  LDCU UR12, c[0x0][0xb0c] ;  /* 0x00016180ff0c77ac */ /* 0x000ee20008000800 */
[----:B------:R-:W4:Y:S01]  /*2280*/  LDCU UR5, c[0x0][0xb20] ;  /* 0x00016400ff0577ac */ /* 0x000f220008000800 */
[----:B--2---:R-:W-:Y:S02]  /*2290*/  UIMAD.WIDE.U32 UR18, UR22, UR8, URZ ;  /* 0x00000008161272a5 */ /* 0x004fe4000f8e00ff */
[----:B------:R-:W-:Y:S02]  /*22a0*/  UIMAD.WIDE.U32 UR16, UR21, UR11, URZ ;  /* 0x0000000b151072a5 */ /* 0x000fe4000f8e00ff */
[----:B---3--:R-:W-:Y:S02]  /*22b0*/  UISETP.NE.AND UP2, UPT, UR12, 0x1, UPT ;  /* 0x000000010c00788c */ /* 0x008fe4000bf45270 */
[----:B------:R-:W-:Y:S01]  /*22c0*/  UISETP.NE.AND UP0, UPT, UR10, 0x1, UPT ;  /* 0x000000010a00788c */ /* 0x000fe2000bf05270 */
[----:B------:R-:W-:-:S02]  /*22d0*/  UMOV UR8, UR19 ;  /* 0x0000001300087c82 */ /* 0x000fc40008000000 */
[----:B------:R-:W-:Y:S01]  /*22e0*/  UMOV UR16, UR17 ;  /* 0x0000001100107c82 */ /* 0x000fe20008000000 */
[----:B------:R-:W-:Y:S02]  /*22f0*/  USHF.R.U32.HI UR8, URZ, UR9, UR8 ;  /* 0x00000009ff087299 */ /* 0x000fe40008011608 */
[----:B----4-:R-:W-:Y:S02]  /*2300*/  USHF.R.U32.HI UR5, URZ, UR5, UR16 ;  /* 0x00000005ff057299 */ /* 0x010fe40008011610 */
[----:B------:R-:W-:Y:S02]  /*2310*/  USEL UR8, UR22, UR8, !UP2 ;  /* 0x0000000816087287 */ /* 0x000fe4000d000000 */
[----:B------:R-:W-:-:S04]  /*2320*/  USEL UR5, UR21, UR5, !UP0 ;  /* 0x0000000515057287 */ /* 0x000fc8000c000000 */
[----:B------:R-:W-:Y:S02]  /*2330*/  UIADD3 UR9, UPT, UPT, UR8, -UR5, URZ ;  /* 0x8000000508097290 */ /* 0x000fe4000fffe0ff */
[----:B------:R-:W-:Y:S02]  /*2340*/  UIADD3 UR5, UPT, UPT, -UR8, UR5, URZ ;  /* 0x0000000508057290 */ /* 0x000fe4000fffe1ff */
[----:B------:R-:W-:Y:S02]  /*2350*/  UIMAD UR21, UR9, UR10, UR21 ;  /* 0x0000000a091572a4 */ /* 0x000fe4000f8e0215 */
[----:B------:R-:W-:-:S12]  /*2360*/  UIMAD UR22, UR5, UR12, UR22 ;  /* 0x0000000c051672a4 */ /* 0x000fd8000f8e0216 */
.L_x_34:
[----:B-1----:R-:W-:Y:S01]  /*2370*/  VIADD R2, R9, 0x1 ;  /* 0x0000000109027836 */ /* 0x002fe20000000000 */
[----:B------:R-:W-:Y:S01]  /*2380*/  PLOP3.LUT P1, PT, PT, PT, PT, 0x80, 0x8 ;  /* 0x000000000008781c */ /* 0x000fe20003f2f070 */
[----:B------:R-:W-:Y:S02]  /*2390*/  UIADD3 UR56, UPT, UPT, UR22, UR46, URZ ;  /* 0x0000002e16387290 */ /* 0x000fe4000fffe0ff */
[----:B------:R-:W-:Y:S01]  /*23a0*/  UIADD3 UR47, UPT, UPT, UR21, UR45, URZ ;  /* 0x0000002d152f7290 */ /* 0x000fe2000fffe0ff */
[----:B------:R-:W-:-:S04]  /*23b0*/  ISETP.NE.AND P0, PT, R2, 0x2, PT ;  /* 0x000000020200780c */ /* 0x000fc80003f05270 */
[----:B------:R-:W-:Y:S02]  /*23c0*/  SEL R3, RZ, 0x1, P0 ;  /* 0x00000001ff037807 */ /* 0x000fe40000000000 */
[----:B------:R-:W-:Y:S02]  /*23d0*/  SEL R9, R2, RZ, P0 ;  /* 0x000000ff02097207 */ /* 0x000fe40000000000 */
[----:B------:R-:W-:Y:S01]  /*23e0*/  LOP3.LUT R12, R12, R3, RZ, 0x3c, !PT ;  /* 0x000000030c0c7212 */ /* 0x000fe200078e3cff */
[----:B------:R-:W-:Y:S06]  /*23f0*/  BRA.U UP1, `(.L_x_35) ;  /* 0xfffffff1016c7547 */ /* 0x000fec000b83ffff */
[----:B------:R-:W-:Y:S01]  /*2400*/  UIADD3 UR4, UPT, UPT, UR4, 0x18, URZ ;  /* 0x0000001804047890 */ /* 0x000fe2000fffe0ff */
[----:B------:R-:W-:-:S03]  /*2410*/  SHF.L.U32 R2, R0, 0x1f, RZ ;  /* 0x0000001f00027819 */ /* 0x000fc600000006ff */
[----:B------:R-:W-:-:S09]  /*2420*/  ULEA UR5, UR23, UR4, 0x3 ;  /* 0x0000000417057291 */ /* 0x000fd2000f8e18ff */
[----:B------:R-:W1:Y:S02]  /*2430*/  SYNCS.PHASECHK.TRANS64.TRYWAIT P0, [UR5], R2 ;  /* 0x00000002ff0075a7 */ /* 0x000e640008001105 */
[----:B-1----:R-:W-:Y:S05]  /*2440*/  @!P0 BRA `(.L_x_36) ;  /* 0x0000008400708947 */ /* 0x002fea0003800000 */
.L_x_114:
[----:B------:R-:W-:-:S04]  /*2450*/  UIADD3 UR6, UPT, UPT, UR23, 0x1, URZ ;  /* 0x0000000117067890 */ /* 0x000fc8000fffe0ff */
[----:B------:R-:W-:-:S04]  /*2460*/  UISETP.NE.AND UP0, UPT, UR6, 0x3, UPT ;  /* 0x000000030600788c */ /* 0x000fc8000bf05270 */
[----:B------:R-:W-:Y:S02]  /*2470*/  USEL UR7, URZ, 0x1, UP0 ;  /* 0x00000001ff077887 */ /* 0x000fe40008000000 */
[----:B------:R-:W-:-:S04]  /*2480*/  USEL UR6, UR6, URZ, UP0 ;  /* 0x000000ff06067287 */ /* 0x000fc80008000000 */
[----:B------:R-:W-:Y:S01]  /*2490*/  ULEA UR5, UR6, UR4, 0x3 ;  /* 0x0000000406057291 */ /* 0x000fe2000f8e18ff */
[----:B------:R-:W-:-:S04]  /*24a0*/  LOP3.LUT R0, R0, UR7, RZ, 0x3c, !PT ;  /* 0x0000000700007c12 */ /* 0x000fc8000f8e3cff */
[----:B-1----:R-:W-:-:S04]  /*24b0*/  SHF.L.U32 R2, R0, 0x1f, RZ ;  /* 0x0000001f00027819 */ /* 0x002fc800000006ff */
[----:B------:R-:W1:Y:S02]  /*24c0*/  SYNCS.PHASECHK.TRANS64.TRYWAIT P0, [UR5], R2 ;  /* 0x00000002ff0075a7 */ /* 0x000e640008001105 */
[----:B-1----:R-:W-:Y:S05]  /*24d0*/  @!P0 BRA `(.L_x_37) ;  /* 0x0000008400648947 */ /* 0x002fea0003800000 */
.L_x_116:
[----:B------:R-:W-:-:S04]  /*24e0*/  UIADD3 UR6, UPT, UPT, UR6, 0x1, URZ ;  /* 0x0000000106067890 */ /* 0x000fc8000fffe0ff */
[----:B------:R-:W-:-:S04]  /*24f0*/  UISETP.NE.AND UP0, UPT, UR6, 0x3, UPT ;  /* 0x000000030600788c */ /* 0x000fc8000bf05270 */
[----:B------:R-:W-:Y:S02]  /*2500*/  USEL UR5, URZ, 0x1, UP0 ;  /* 0x00000001ff057887 */ /* 0x000fe40008000000 */
[----:B------:R-:W-:-:S04]  /*2510*/  USEL UR6, UR6, URZ, UP0 ;  /* 0x000000ff06067287 */ /* 0x000fc80008000000 */
[----:B------:R-:W-:Y:S01]  /*2520*/  ULEA UR6, UR6, UR4, 0x3 ;  /* 0x0000000406067291 */ /* 0x000fe2000f8e18ff */
[----:B-1----:R-:W-:-:S04]  /*2530*/  LOP3.LUT R2, R0, UR5, RZ, 0x3c, !PT ;  /* 0x0000000500027c12 */ /* 0x002fc8000f8e3cff */
[----:B------:R-:W-:Y:S01]  /*2540*/  SHF.L.U32 R2, R2, 0x1f, RZ ;  /* 0x0000001f02027819 */ /* 0x000fe200000006ff */
[----:B------:R-:W-:-:S07]  /*2550*/  IMAD.U32 R0, RZ, RZ, UR6 ;  /* 0x00000006ff007e24 */ /* 0x000fce000f8e00ff */
.L_x_38:
[----:B-1----:R1:W2:Y:S02]  /*2560*/  SYNCS.PHASECHK.TRANS64.TRYWAIT P0, [R0+URZ], R2 ;  /* 0x00000002000075a7 */ /* 0x0022a400080011ff */
[----:B--2---:R-:W-:Y:S05]  /*2570*/  @!P0 NANOSLEEP.SYNCS 0x989680 ;  /* 0x009896800000895d */ /* 0x004fea0003900000 */
[----:B------:R-:W2:Y:S02]  /*2580*/  @!P0 SYNCS.PHASECHK.TRANS64 P0, [R0+URZ], R2 ;  /* 0x00000002000085a7 */ /* 0x000ea400080010ff */
[----:B--2---:R-:W-:Y:S05]  /*2590*/  @P0 EXIT ;  /* 0x000000000000094d */ /* 0x004fea0003800000 */
[----:B------:R-:W-:Y:S05]  /*25a0*/  BRA `(.L_x_38) ;  /* 0xfffffffc00ec7947 */ /* 0x000fea000383ffff */
.L_x_17:
[----:B------:R-:W-:-:S04]  /*25b0*/  UISETP.NE.AND UP0, UPT, UR7, URZ, UPT ;  /* 0x000000ff0700728c */ /* 0x000fc8000bf05270 */
[----:B------:R-:W-:-:S09]  /*25c0*/  UISETP.NE.OR UP0, UPT, UR12, 0x1, UP0 ;  /* 0x000000010c00788c */ /* 0x000fd20008705670 */
[----:B------:R-:W-:Y:S05]  /*25d0*/  BRA.U UP0, `(.L_x_39) ;  /* 0x0000000500507547 */ /* 0x000fea000b800000 */
[----:B------:R-:W-:Y:S01]  /*25e0*/  HFMA2 R9, -RZ, RZ, 0, 0 ;  /* 0x00000000ff097431 */ /* 0x000fe200000001ff */
[----:B------:R-:W-:Y:S01]  /*25f0*/  ISETP.NE.AND P2, PT, R14, RZ, PT ;  /* 0x000000ff0e00720c */ /* 0x000fe20003f45270 */
[----:B------:R-:W-:Y:S01]  /*2600*/  IMAD.MOV.U32 R10, RZ, RZ, 0x1 ;  /* 0x00000001ff0a7424 */ /* 0x000fe200078e00ff */
[----:B------:R-:W-:Y:S01]  /*2610*/  MOV R4, RZ ;  /* 0x000000ff00047202 */ /* 0x000fe20000000f00 */
[----:B------:R-:W-:Y:S01]  /*2620*/  IMAD.MOV.U32 R12, RZ, RZ, RZ ;  /* 0x000000ffff0c7224 */ /* 0x000fe200078e00ff */
[----:B------:R-:W-:Y:S01]  /*2630*/  UMOV UR4, 0x400 ;  /* 0x0000040000047882 */ /* 0x000fe20000000000 */
[----:B------:R-:W-:Y:S01]  /*2640*/  IMAD.MOV.U32 R11, RZ, RZ, RZ ;  /* 0x000000ffff0b7224 */ /* 0x000fe200078e00ff */
[----:B------:R-:W-:Y:S01]  /*2650*/  ULEA UR7, UR7, UR4, 0x18 ;  /* 0x0000000407077291 */ /* 0x000fe2000f8ec0ff */
[----:B------:R-:W-:-:S11]  /*2660*/  UMOV UR6, URZ ;  /* 0x000000ff00067c82 */ /* 0x000fd60008000000 */
.L_x_43:
[----:B------:R-:W-:Y:S02]  /*2670*/  LEA R0, R4, UR7, 0x3 ;  /* 0x0000000704007c11 */ /* 0x000fe4000f8e18ff */
[----:B------:R-:W-:-:S03]  /*2680*/  SHF.L.U32 R2, R11, 0x1f, RZ ;  /* 0x0000001f0b027819 */ /* 0x000fc600000006ff */
[----:B------:R-:W-:Y:S01]  /*2690*/  VIADD R3, R0, 0xb0 ;  /* 0x000000b000037836 */ /* 0x000fe20000000000 */
[----:B------:R-:W2:Y:S02]  /*26a0*/  SYNCS.PHASECHK.TRANS64.TRYWAIT P0, [R0+URZ+0xa0], R2 ;  /* 0x0000a002000075a7 */ /* 0x000ea400080011ff */
[----:B--2---:R-:W-:Y:S05]  /*26b0*/  @!P0 BRA `(.L_x_40) ;  /* 0x0000008400048947 */ /* 0x004fea0003800000 */
.L_x_117:
[----:B------:R-:W-:Y:S01]  /*26c0*/  ULEA UR5, UR6, UR7, 0x3 ;  /* 0x0000000706057291 */ /* 0x000fe2000f8e18ff */
[----:B--2---:R-:W-:Y:S01]  /*26d0*/  PRMT R0, RZ, 0x654, R3 ;  /* 0x00000654ff007816 */ /* 0x004fe20000000003 */
[----:B------:R-:W-:Y:S01]  /*26e0*/  @!P2 IMAD.MOV.U32 R5, RZ, RZ, 0x10 ;  /* 0x00000010ff05a424 */ /* 0x000fe200078e00ff */
[----:B------:R-:W-:Y:S01]  /*26f0*/  SHF.L.U32 R2, R10, 0x1f, RZ ;  /* 0x0000001f0a027819 */ /* 0x000fe200000006ff */
[----:B------:R-:W-:Y:S01]  /*2700*/  UIADD3 UR4, UPT, UPT, UR5, 0x60, URZ ;  /* 0x0000006005047890 */ /* 0x000fe2000fffe0ff */
[----:B------:R2:W-:Y:S04]  /*2710*/  SYNCS.ARRIVE.TRANS64.RED.A1T0 RZ, [R0+URZ], RZ ;  /* 0x000000ff00ff79a7 */ /* 0x0005e800081004ff */
[----:B------:R-:W3:Y:S01]  /*2720*/  SYNCS.PHASECHK.TRANS64.TRYWAIT P0, [UR5+0x70], R2 ;  /* 0x00007002ff0075a7 */ /* 0x000ee20008001105 */
[----:B--2---:R-:W-:-:S05]  /*2730*/  IMAD.U32 R0, RZ, RZ, UR4 ;  /* 0x00000004ff007e24 */ /* 0x004fca000f8e00ff */
[----:B------:R-:W-:Y:S01]  /*2740*/  PRMT R0, R14, 0x654, R0 ;  /* 0x000006540e007816 */ /* 0x000fe20000000000 */
[----:B---3--:R-:W-:Y:S06]  /*2750*/  @!P0 BRA `(.L_x_41) ;  /* 0x0000008000f08947 */ /* 0x008fec0003800000 */
.L_x_119:
[----:B------:R-:W-:Y:S01]  /*2760*/  ULEA UR4, UR6, UR7, 0x4 ;  /* 0x0000000706047291 */ /* 0x000fe2000f8e20ff */
[----:B------:R-:W-:Y:S01]  /*2770*/  SEL R13, R0, R13, !P2 ;  /* 0x0000000d000d7207 */ /* 0x000fe20005000000 */
[----:B------:R-:W-:Y:S01]  /*2780*/  UIADD3 UR5, UPT, UPT, UR5, 0x60, URZ ;  /* 0x0000006005057890 */ /* 0x000fe2000fffe0ff */
[----:B------:R-:W-:Y:S01]  /*2790*/  LEA R0, R9, UR7, 0x3 ;  /* 0x0000000709007c11 */ /* 0x000fe2000f8e18ff */
[----:B------:R-:W-:Y:S01]  /*27a0*/  UIADD3 UR4, UPT, UPT, UR4, 0xd0, URZ ;  /* 0x000000d004047890 */ /* 0x000fe2000fffe0ff */
[----:B--2---:R-:W-:Y:S01]  /*27b0*/  SHF.L.U32 R2, R12, 0x1f, RZ ;  /* 0x0000001f0c027819 */ /* 0x004fe200000006ff */
[----:B------:R2:W-:Y:S01]  /*27c0*/  @!P2 SYNCS.ARRIVE.TRANS64.RED RZ, [R13+URZ], R5 ;  /* 0x000000050dffa9a7 */ /* 0x0005e200080004ff */
[----:B------:R-:W-:Y:S01]  /*27d0*/  UIADD3 UR6, UPT, UPT, UR6, 0x1, URZ ;  /* 0x0000000106067890 */ /* 0x000fe2000fffe0ff */
[----:B------:R-:W-:-:S03]  /*27e0*/  VIADD R8, R4, 0x1 ;  /* 0x0000000104087836 */ /* 0x000fc60000000000 */
[----:B------:R-:W-:Y:S02]  /*27f0*/  UISETP.NE.AND UP0, UPT, UR6, 0x2, UPT ;  /* 0x000000020600788c */ /* 0x000fe4000bf05270 */
[----:B------:R-:W-:Y:S06]  /*2800*/  UGETNEXTWORKID.BROADCAST [UR4], [UR5] ;  /* 0x00000000040073ca */ /* 0x000fec0008000100 */
[----:B------:R-:W-:Y:S01]  /*2810*/  USEL UR4, URZ, 0x1, UP0 ;  /* 0x00000001ff047887 */ /* 0x000fe20008000000 */
[----:B------:R-:W-:Y:S01]  /*2820*/  ISETP.NE.AND P0, PT, R8, 0x2, PT ;  /* 0x000000020800780c */ /* 0x000fe20003f05270 */
[----:B------:R-:W-:Y:S01]  /*2830*/  USEL UR6, UR6, URZ, UP0 ;  /* 0x000000ff06067287 */ /* 0x000fe20008000000 */
[----:B------:R-:W3:Y:S03]  /*2840*/  SYNCS.PHASECHK.TRANS64.TRYWAIT P1, [R0+URZ+0x60], R2 ;  /* 0x00006002000075a7 */ /* 0x000ee600080211ff */
[----:B------:R-:W-:Y:S01]  /*2850*/  LOP3.LUT R10, R10, UR4, RZ, 0x3c, !PT ;  /* 0x000000040a0a7c12 */ /* 0x000fe2000f8e3cff */
[----:B--23--:R-:W-:Y:S07]  /*2860*/  @!P1 BRA `(.L_x_42) ;  /* 0x0000008000c49947 */ /* 0x00cfee0003800000 */
.L_x_120:
[----:B--2---:R-:W-:Y:S01]  /*2870*/  LEA R2, R9, UR7, 0x4 ;  /* 0x0000000709027c11 */ /* 0x004fe2000f8e20ff */
[----:B------:R-:W-:-:S04]  /*2880*/  VIADD R0, R0, 0x70 ;  /* 0x0000007000007836 */ /* 0x000fc80000000000 */
[----:B------:R2:W3:Y:S01]  /*2890*/  LDS.128 R4, [R2+0xd0] ;  /* 0x0000d00002047984 */ /* 0x0004e20000000c00 */
[----:B------:R-:W-:Y:S01]  /*28a0*/  PRMT R0, RZ, 0x654, R0 ;  /* 0x00000654ff007816 */ /* 0x000fe20000000000 */
[----:B------:R-:W-:Y:S01]  /*28b0*/  @!PT LDS RZ, [RZ] ;  /* 0x00000000fffff984 */ /* 0x000fe20000000800 */
[----:B------:R-:W-:Y:S01]  /*28c0*/  @!PT LDS RZ, [RZ] ;  /* 0x00000000fffff984 */ /* 0x000fe20000000800 */
[----:B------:R-:W-:Y:S01]  /*28d0*/  @!PT LDS RZ, [RZ] ;  /* 0x00000000fffff984 */ /* 0x000fe20000000800 */
[----:B------:R-:W-:Y:S01]  /*28e0*/  @!PT LDS RZ, [RZ] ;  /* 0x00000000fffff984 */ /* 0x000fe20000000800 */
[----:B------:R4:W-:Y:S06]  /*28f0*/  MEMBAR.ALL.CTA ;  /* 0x0000000000007992 */ /* 0x0009ec0000008000 */
[----:B----4-:R-:W4:Y:S01]  /*2900*/  FENCE.VIEW.ASYNC.S ;  /* 0x00000000000073c6 */ /* 0x010f220000000000 */
[----:B--2---:R-:W-:-:S04]  /*2910*/  SEL R2, RZ, 0x1, P0 ;  /* 0x00000001ff027807 */ /* 0x004fc80000000000 */
[----:B------:R-:W-:Y:S01]  /*2920*/  LOP3.LUT R11, R11, R2, RZ, 0x3c, !PT ;  /* 0x000000020b0b7212 */ /* 0x000fe200078e3cff */
[----:B----4-:R2:W-:Y:S01]  /*2930*/  SYNCS.ARRIVE.TRANS64.RED.A1T0 RZ, [R0+URZ], RZ ;  /* 0x000000ff00ff79a7 */ /* 0x0105e200081004ff */
[----:B---3--:R-:W-:Y:S02]  /*2940*/  LOP3.LUT P3, RZ, R6, 0x1, RZ, 0xc0, !PT ;  /* 0x0000000106ff7812 */ /* 0x008fe4000786c0ff */
[----:B------:R-:W-:Y:S01]  /*2950*/  SEL R4, R8, RZ, P0 ;  /* 0x000000ff08047207 */ /* 0x000fe20000000000 */
[----:B--2---:R-:W-:-:S05]  /*2960*/  VIADD R0, R9, 0x1 ;  /* 0x0000000109007836 */ /* 0x004fca0000000000 */
[----:B------:R-:W-:-:S04]  /*2970*/  ISETP.NE.AND P1, PT, R0, 0x2, PT ;  /* 0x000000020000780c */ /* 0x000fc80003f25270 */
[----:B------:R-:W-:Y:S02]  /*2980*/  SEL R3, RZ, 0x1, P1 ;  /* 0x00000001ff037807 */ /* 0x000fe40000800000 */
[----:B------:R-:W-:Y:S02]  /*2990*/  SEL R9, R0, RZ, P1 ;  /* 0x000000ff00097207 */ /* 0x000fe40000800000 */
[----:B------:R-:W-:Y:S01]  /*29a0*/  LOP3.LUT R12, R12, R3, RZ, 0x3c, !PT ;  /* 0x000000030c0c7212 */ /* 0x000fe200078e3cff */
[----:B------:R-:W-:Y:S06]  /*29b0*/  @P3 BRA `(.L_x_43) ;  /* 0xfffffffc002c3947 */ /* 0x000fec000383ffff */
[----:B------:R-:W-:Y:S01]  /*29c0*/  ULEA UR5, UR6, UR7, 0x3 ;  /* 0x0000000706057291 */ /* 0x000fe2000f8e18ff */
[----:B------:R-:W-:-:S08]  /*29d0*/  SHF.L.U32 R0, R10, 0x1f, RZ ;  /* 0x0000001f0a007819 */ /* 0x000fd000000006ff */
[----:B------:R-:W2:Y:S02]  /*29e0*/  SYNCS.PHASECHK.TRANS64 P0, [UR5+0x70], R0 ;  /* 0x00007000ff0075a7 */ /* 0x000ea40008001005 */
[----:B--2---:R-:W-:Y:S05]  /*29f0*/  @P0 BRA `(.L_x_44) ;  /* 0x0000000000080947 */ /* 0x004fea0003800000 */
[----:B------:R-:W2:Y:S02]  /*2a00*/  SYNCS.PHASECHK.TRANS64.TRYWAIT P0, [UR5+0x70], R0 ;  /* 0x00007000ff0075a7 */ /* 0x000ea40008001105 */
[----:B--2---:R-:W-:Y:S05]  /*2a10*/  @!P0 BRA `(.L_x_45) ;  /* 0x00000080006c8947 */ /* 0x004fea0003800000 */
.L_x_44:
[----:B------:R-:W-:-:S04]  /*2a20*/  UIADD3 UR4, UPT, UPT, UR6, 0x1, URZ ;  /* 0x0000000106047890 */ /* 0x000fc8000fffe0ff */
[----:B------:R-:W-:-:S04]  /*2a30*/  UISETP.NE.AND UP0, UPT, UR4, 0x2, UPT ;  /* 0x000000020400788c */ /* 0x000fc8000bf05270 */
[----:B------:R-:W-:Y:S02]  /*2a40*/  USEL UR8, URZ, 0x1, UP0 ;  /* 0x00000001ff087887 */ /* 0x000fe40008000000 */
[----:B------:R-:W-:-:S04]  /*2a50*/  USEL UR4, UR4, URZ, UP0 ;  /* 0x000000ff04047287 */ /* 0x000fc80008000000 */
[----:B------:R-:W-:Y:S01]  /*2a60*/  ULEA UR4, UR4, UR7, 0x3 ;  /* 0x0000000704047291 */ /* 0x000fe2000f8e18ff */
[----:B--2---:R-:W-:-:S04]  /*2a70*/  LOP3.LUT R2, R10, UR8, RZ, 0x3c, !PT ;  /* 0x000000080a027c12 */ /* 0x004fc8000f8e3cff */
[----:B------:R-:W-:-:S04]  /*2a80*/  SHF.L.U32 R0, R2, 0x1f, RZ ;  /* 0x0000001f02007819 */ /* 0x000fc800000006ff */
[----:B------:R-:W2:Y:S02]  /*2a90*/  SYNCS.PHASECHK.TRANS64 P0, [UR4+0x70], R0 ;  /* 0x00007000ff0075a7 */ /* 0x000ea40008001004 */
[----:B-12---:R-:W-:Y:S05]  /*2aa0*/  @P0 EXIT ;  /* 0x000000000000094d */ /* 0x006fea0003800000 */
[----:B------:R-:W-:Y:S02]  /*2ab0*/  SHF.L.U32 R2, R2, 0x1f, RZ ;  /* 0x0000001f02027819 */ /* 0x000fe400000006ff */
[----:B------:R-:W-:-:S07]  /*2ac0*/  MOV R0, UR4 ;  /* 0x0000000400007c02 */ /* 0x000fce0008000f00 */
.L_x_46:
[----:B-1----:R1:W2:Y:S02]  /*2ad0*/  SYNCS.PHASECHK.TRANS64.TRYWAIT P0, [R0+URZ+0x70], R2 ;  /* 0x00007002000075a7 */ /* 0x0022a400080011ff */
[----:B--2---:R-:W-:Y:S05]  /*2ae0*/  @!P0 NANOSLEEP.SYNCS 0x989680 ;  /* 0x009896800000895d */ /* 0x004fea0003900000 */
[----:B------:R-:W2:Y:S02]  /*2af0*/  @!P0 SYNCS.PHASECHK.TRANS64 P0, [R0+URZ+0x70], R2 ;  /* 0x00007002000085a7 */ /* 0x000ea400080010ff */
[----:B--2---:R-:W-:Y:S05]  /*2b00*/  @P0 EXIT ;  /* 0x000000000000094d */ /* 0x004fea0003800000 */
[----:B------:R-:W-:Y:S05]  /*2b10*/  BRA `(.L_x_46) ;  /* 0xfffffffc00ec7947 */ /* 0x000fea000383ffff */
.L_x_39:
[----:B------:R-:W-:-:S09]  /*2b20*/  UISETP.NE.AND UP0, UPT, UR12, URZ, UPT ;  /* 0x000000ff0c00728c */ /* 0x000fd2000bf05270 */
[----:B------:R-:W-:Y:S05]  /*2b30*/  BRA.U UP0, `(.L_x_47) ;  /* 0x0000000d00707547 */ /* 0x000fea000b800000 */
[----:B------:R-:W-:Y:S01]  /*2b40*/  UMOV UR4, 0x40 ;  /* 0x0000004000047882 */ /* 0x000fe20000000000 */
[----:B------:R-:W-:Y:S01]  /*2b50*/  NOP ;  /* 0x0000000000007918 */ /* 0x000fe20000000000 */
[----:B------:R-:W-:Y:S01]  /*2b60*/  ULEA UR4, UR7, UR4, 0x18 ;  /* 0x0000000407047291 */ /* 0x000fe2000f8ec0ff */
[----:B------:R-:W-:Y:S02]  /*2b70*/  UMOV UR5, 0x400 ;  /* 0x0000040000057882 */ /* 0x000fe40000000000 */
[----:B------:R-:W-:-:S06]  /*2b80*/  ULEA UR7, UR7, UR5, 0x18 ;  /* 0x0000000507077291 */ /* 0x000fcc000f8ec0ff */
[----:B------:R-:W2:Y:S02]  /*2b90*/  LDS.U8 R0, [UR4+0x1c] ;  /* 0x00001c04ff007984 */ /* 0x000ea40008000000 */
[----:B--2---:R-:W-:-:S13]  /*2ba0*/  ISETP.NE.AND P0, PT, R0, RZ, PT ;  /* 0x000000ff0000720c */ /* 0x004fda0003f05270 */
[----:B------:R-:W-:Y:S05]  /*2bb0*/  @P0 BRA `(.L_x_48) ;  /* 0x0000000000580947 */ /* 0x000fea0003800000 */
[----:B------:R-:W-:-:S13]  /*2bc0*/  ELECT P0, URZ, PT ;  /* 0x0000000000ff782f */ /* 0x000fda0003800000 */
[----:B------:R-:W-:Y:S05]  /*2bd0*/  @!P0 BRA `(.L_x_49) ;  /* 0x0000000000608947 */ /* 0x000fea0003800000 */
[----:B------:R-:W-:Y:S01]  /*2be0*/  UMOV UR5, 0x10 ;  /* 0x0000001000057882 */ /* 0x000fe20000000000 */
[----:B------:R-:W-:Y:S01]  /*2bf0*/  HFMA2 R2, -RZ, RZ, 0, 5.9604644775390625e-08 ;  /* 0x00000001ff027431 */ /* 0x000fe200000001ff */
[----:B------:R-:W-:-:S03]  /*2c00*/  MOV R3, 0xffff ;  /* 0x0000ffff00037802 */ /* 0x000fc60000000f00 */
[----:B------:R-:W-:Y:S04]  /*2c10*/  DEPBAR.LE SB2, 0x36 ;  /* 0x0000ad800000791a */ /* 0x000fe80000000000 */
[----:B------:R-:W2:Y:S02]  /*2c20*/  UTCATOMSWS.FIND_AND_SET.ALIGN UP0, UR5, UR5 ;  /* 0x00000005000575e3 */ /* 0x000ea40008000800 */
[----:B--2---:R-:W-:Y:S01]  /*2c30*/  MOV R0, UR5 ;  /* 0x0000000500007c02 */ /* 0x004fe20008000f00 */
[----:B------:R-:W-:Y:S06]  /*2c40*/  BRA.U UP0, `(.L_x_50) ;  /* 0x0000000100187547 */ /* 0x000fec000b800000 */
.L_x_51:
[----:B------:R-:W-:Y:S05]  /*2c50*/  NANOSLEEP 0x64 ;  /* 0x000000640000795d */ /* 0x000fea0003800000 */
[----:B------:R-:W-:-:S05]  /*2c60*/  UMOV UR5, 0x10 ;  /* 0x0000001000057882 */ /* 0x000fca0000000000 */
[----:B------:R-:W-:Y:S04]  /*2c70*/  DEPBAR.LE SB2, 0x36 ;  /* 0x0000ad800000791a */ /* 0x000fe80000000000 */
[----:B------:R-:W2:Y:S02]  /*2c80*/  UTCATOMSWS.FIND_AND_SET.ALIGN UP0, UR5, UR5 ;  /* 0x00000005000575e3 */ /* 0x000ea40008000800 */
[----:B--2---:R-:W-:Y:S01]  /*2c90*/  MOV R0, UR5 ;  /* 0x0000000500007c02 */ /* 0x004fe20008000f00 */
[----:B------:R-:W-:Y:S05]  /*2ca0*/  BRA.U !UP0, `(.L_x_51) ;  /* 0xfffffffd08e87547 */ /* 0x000fea000b83ffff */
.L_x_50:
[-C--:B------:R-:W-:Y:S02]  /*2cb0*/  SHF.L.U32 R3, R3, R0.reuse, RZ ;  /* 0x0000000003037219 */ /* 0x080fe400000006ff */
[----:B------:R-:W-:Y:S01]  /*2cc0*/  SHF.L.U32 R2, R2, R0, RZ ;  /* 0x0000000002027219 */ /* 0x000fe200000006ff */
[----:B------:R-:W-:Y:S02]  /*2cd0*/  IMAD.SHL.U32 R0, R0, 0x20, RZ ;  /* 0x0000002000007824 */ /* 0x000fe400078e00ff */
[----:B------:R2:W-:Y:S04]  /*2ce0*/  ATOMS.OR RZ, [UR4+0x14], R3 ;  /* 0x00001403ffff798c */ /* 0x0005e8000b000004 */
[----:B------:R2:W-:Y:S04]  /*2cf0*/  ATOMS.OR RZ, [UR4+0x18], R2 ;  /* 0x00001802ffff798c */ /* 0x0005e8000b000004 */
[----:B------:R2:W-:Y:S01]  /*2d00*/  STS [UR7+0xf0], R0 ;  /* 0x0000f000ff007988 */ /* 0x0005e20008000807 */
[----:B------:R-:W-:Y:S05]  /*2d10*/  BRA `(.L_x_49) ;  /* 0x0000000000107947 */ /* 0x000fea0003800000 */
.L_x_48:
[----:B------:R-:W-:Y:S02]  /*2d20*/  MOV R0, 0xffffffff ;  /* 0xffffffff00007802 */ /* 0x000fe40000000f00 */
[----:B------:R-:W-:-:S03]  /*2d30*/  MOV R2, 0x2d60 ;  /* 0x00002d6000027802 */ /* 0x000fc60000000f00 */
[----:B------:R2:W-:Y:S04]  /*2d40*/  STS [UR7+0xf0], R0 ;  /* 0x0000f000ff007988 */ /* 0x0005e80008000807 */
[----:B-12--5:R-:W-:Y:S05]  /*2d50*/  CALL.REL.NOINC `($__internal_1_$__cuda_sm10x_tcgen05_guardrail_trap_phase_invalid_during_alloc) ;  /* 0x0000008000d07944 */ /* 0x026fea0003c00000 */
.L_x_49:
[----:B------:R-:W-:Y:S05]  /*2d60*/  WARPSYNC.ALL ;  /* 0x0000000000007948 */ /* 0x000fea0003800000 */
[----:B------:R-:W3:Y:S01]  /*2d70*/  S2UR UR9, SR_CgaCtaId ;  /* 0x00000000000979c3 */ /* 0x000ee20000008800 */
[----:B------:R-:W-:Y:S01]  /*2d80*/  UMOV UR4, 0x400 ;  /* 0x0000040000047882 */ /* 0x000fe20000000000 */
[----:B------:R-:W-:-:S06]  /*2d90*/  NOP ;  /* 0x0000000000007918 */ /* 0x000fcc0000000000 */
[----:B------:R-:W-:Y:S06]  /*2da0*/  BAR.ARV 0x6, 0xa0 ;  /* 0x0182800000007b1d */ /* 0x000fec0000002000 */
[----:B------:R-:W4:Y:S01]  /*2db0*/  LDCU UR5, c[0x0][0x38c] ;  /* 0x00007180ff0577ac */ /* 0x000f220008000800 */
[----:B------:R-:W-:Y:S02]  /*2dc0*/  HFMA2 R12, -RZ, RZ, 0, 0 ;  /* 0x00000000ff0c7431 */ /* 0x000fe400000001ff */
[----:B------:R-:W-:Y:S02]  /*2dd0*/  IMAD.MOV.U32 R7, RZ, RZ, 0x1 ;  /* 0x00000001ff077424 */ /* 0x000fe400078e00ff */
[----:B--2---:R-:W-:Y:S01]  /*2de0*/  IMAD.MOV.U32 R2, RZ, RZ, RZ ;  /* 0x000000ffff027224 */ /* 0x004fe200078e00ff */
[----:B------:R-:W-:Y:S01]  /*2df0*/  UMOV UR12, URZ ;  /* 0x000000ff000c7c82 */ /* 0x000fe20008000000 */
[----:B------:R-:W-:Y:S01]  /*2e00*/  UMOV UR11, URZ ;  /* 0x000000ff000b7c82 */ /* 0x000fe20008000000 */
[----:B------:R-:W-:Y:S01]  /*2e10*/  UMOV UR22, 0x0 ;  /* 0x0000000000167882 */ /* 0x000fe20000000000 */
[----:B------:R-:W-:Y:S01]  /*2e20*/  UMOV UR23, 0x82c0490 ;  /* 0x082c049000177882 */ /* 0x000fe20000000000 */
[----:B------:R-:W-:Y:S01]  /*2e30*/  UMOV UR20, 0x0 ;  /* 0x0000000000147882 */ /* 0x000fe20000000000 */
[----:B---3--:R-:W-:Y:S01]  /*2e40*/  ULEA UR9, UR9, UR4, 0x18 ;  /* 0x0000000409097291 */ /* 0x008fe2000f8ec0ff */
[----:B------:R-:W2:Y:S03]  /*2e50*/  LDCU UR4, c[0x0][0x38c] ;  /* 0x00007180ff0477ac */ /* 0x000ea60008000800 */
[----:B------:R-:W-:Y:S01]  /*2e60*/  UIADD3 UR10, UPT, UPT, UR9, 0x16200, URZ ;  /* 0x00016200090a7890 */ /* 0x000fe2000fffe0ff */
[----:B------:R-:W-:-:S04]  /*2e70*/  UMOV UR21, 0x82c0490 ;  /* 0x082c049000157882 */ /* 0x000fc80000000000 */
[----:B------:R-:W1:Y:S01]  /*2e80*/  LDS R0, [UR9+0xf0] ;  /* 0x0000f009ff007984 */ /* 0x000e620008000800 */
[----:B------:R-:W-:Y:S02]  /*2e90*/  USHF.R.U32.HI UR10, URZ, 0x4, UR10 ;  /* 0x00000004ff0a7899 */ /* 0x000fe4000801160a */
[----:B----4-:R-:W-:Y:S02]  /*2ea0*/  UISETP.GE.AND UP4, UPT, UR5, 0x1, UPT ;  /* 0x000000010500788c */ /* 0x010fe4000bf86270 */
[----:B------:R-:W-:Y:S01]  /*2eb0*/  ULOP3.LUT UR10, UR10, 0x3fff, URZ, 0xc0, !UPT ;  /* 0x00003fff0a0a7892 */ /* 0x000fe2000f8ec0ff */
[----:B------:R-:W-:Y:S01]  /*2ec0*/  UMOV UR26, 0x0 ;  /* 0x00000000001a7882 */ /* 0x000fe20000000000 */
[----:B------:R-:W-:Y:S02]  /*2ed0*/  UMOV UR27, 0x82c0490 ;  /* 0x082c0490001b7882 */ /* 0x000fe40000000000 */
[----:B------:R-:W-:Y:S02]  /*2ee0*/  ULOP3.LUT UR10, UR10, 0x10000, URZ, 0xfc, !UPT ;  /* 0x000100000a0a7892 */ /* 0x000fe4000f8efcff */
[----:B--2---:R-:W-:Y:S01]  /*2ef0*/  UIADD3 UR4, UPT, UPT, UR4, 0x3f, URZ ;  /* 0x0000003f04047890 */ /* 0x004fe2000fffe0ff */
[----:B------:R-:W-:Y:S01]  /*2f00*/  UMOV UR24, 0x0 ;  /* 0x0000000000187882 */ /* 0x000fe20000000000 */
[----:B------:R-:W-:-:S02]  /*2f10*/  UMOV UR25, 0x82c0490 ;  /* 0x082c049000197882 */ /* 0x000fc40000000000 */
[----:B------:R-:W-:-:S04]  /*2f20*/  USHF.R.S32.HI UR8, URZ, 0x1f, UR4 ;  /* 0x0000001fff087899 */ /* 0x000fc80008011404 */
[----:B------:R-:W-:Y:S02]  /*2f30*/  ULEA.HI UR8, UR8, UR4, URZ, 0x6 ;  /* 0x0000000408087291 */ /* 0x000fe4000f8f30ff */
[----:B------:R-:W-:Y:S02]  /*2f40*/  UIADD3 UR4, UPT, UPT, UR9, 0x22200, URZ ;  /* 0x0002220009047890 */ /* 0x000fe4000fffe0ff */
[----:B------:R-:W-:Y:S02]  /*2f50*/  USHF.R.S32.HI UR8, URZ, 0x6, UR8 ;  /* 0x00000006ff087899 */ /* 0x000fe40008011408 */
[----:B------:R-:W-:Y:S02]  /*2f60*/  USHF.R.U32.HI UR4, URZ, 0x4, UR4 ;  /* 0x00000004ff047899 */ /* 0x000fe40008011604 */
[----:B------:R-:W-:Y:S02]  /*2f70*/  UISETP.LT.AND UP0, UPT, UR8, 0x1, UPT ;  /* 0x000000010800788c */ /* 0x000fe4000bf01270 */
[----:B------:R-:W-:-:S02]  /*2f80*/  ULOP3.LUT UR4, UR4, 0x3fff, URZ, 0xc0, !UPT ;  /* 0x00003fff04047892 */ /* 0x000fc4000f8ec0ff */
[----:B------:R-:W-:Y:S02]  /*2f90*/  USEL UR16, UR8, 0x1, !UP0 ;  /* 0x0000000108107887 */ /* 0x000fe4000c000000 */
[----:B------:R-:W-:Y:S02]  /*2fa0*/  ULOP3.LUT UR4, UR4, 0x10000, URZ, 0xfc, !UPT ;  /* 0x0001000004047892 */ /* 0x000fe4000f8efcff */
[----:B------:R-:W-:Y:S01]  /*2fb0*/  UIADD3 UR16, UPT, UPT, -UR16, URZ, URZ ;  /* 0x000000ff10107290 */ /* 0x000fe2000fffe1ff */
[----:B-1----:R-:W-:Y:S02]  /*2fc0*/  R2UR UR13, R0 ;  /* 0x00000000000d72ca */ /* 0x002fe400000e0000 */
[----:B------:R-:W-:-:S13]  /*2fd0*/  MOV R0, RZ ;  /* 0x000000ff00007202 */ /* 0x000fda0000000f00 */
.L_x_58:
[----:B------:R-:W-:Y:S02]  /*2fe0*/  LEA R3, R2, UR9, 0x3 ;  /* 0x0000000902037c11 */ /* 0x000fe4000f8e18ff */
[----:B------:R-:W-:Y:S02]  /*2ff0*/  SHF.L.U32 R4, R12, 0x1f, RZ ;  /* 0x0000001f0c047819 */ /* 0x000fe400000006ff */
[----:B------:R-:W-:Y:S01]  /*3000*/  PLOP3.LUT P0, PT, PT, PT, UP4, 0x80, 0x8 ;  /* 0x000000000008781c */ /* 0x000fe20003f0f048 */
[----:B------:R-:W-:Y:S01]  /*3010*/  VIADD R5, R3, 0x70 ;  /* 0x0000007003057836 */ /* 0x000fe20000000000 */
[----:B-1----:R-:W1:Y:S02]  /*3020*/  SYNCS.PHASECHK.TRANS64.TRYWAIT P1, [R3+URZ+0x60], R4 ;  /* 0x00006004030075a7 */ /* 0x002e6400080211ff */
[----:B-1----:R-:W-:Y:S09]  /*3030*/  @!P1 BRA `(.L_x_52) ;  /* 0x0000007800fc9947 */ /* 0x002ff20003800000 */
.L_x_122:
[----:B------:R-:W-:Y:S01]  /*3040*/  LEA R6, R2, UR9, 0x4 ;  /* 0x0000000902067c11 */ /* 0x000fe2000f8e20ff */
[----:B------:R-:W-:Y:S01]  /*3050*/  @UP4 ULEA UR5, UR11, UR9, 0x3 ;  /* 0x000000090b054291 */ /* 0x000fe2000f8e18ff */
[----:B------:R-:W-:Y:S01]  /*3060*/  PLOP3.LUT P1, PT, PT, PT, PT, 0x80, 0x8 ;  /* 0x000000000008781c */ /* 0x000fe20003f2f070 */
[----:B------:R-:W-:Y:S01]  /*3070*/  ULEA UR14, UR12, UR9, 0x3 ;  /* 0x000000090c0e7291 */ /* 0x000fe2000f8e18ff */
[----:B------:R-:W-:Y:S01]  /*3080*/  PRMT R5, RZ, 0x654, R5 ;  /* 0x00000654ff057816 */ /* 0x000fe20000000005 */
[----:B------:R2:W3:Y:S01]  /*3090*/  LDS.128 R8, [R6+0xd0] ;  /* 0x0000d00006087984 */ /* 0x0004e20000000c00 */
[----:B-1----:R-:W-:Y:S01]  /*30a0*/  @P0 SHF.L.U32 R4, R0, 0x1f, RZ ;  /* 0x0000001f00040819 */ /* 0x002fe200000006ff */
[----:B------:R-:W-:Y:S01]  /*30b0*/  UIMAD UR15, UR12, 0xb0, UR13 ;  /* 0x000000b00c0f78a4 */ /* 0x000fe2000f8e020d */
[----:B------:R-:W-:Y:S01]  /*30c0*/  SHF.L.U32 R3, R7, 0x1f, RZ ;  /* 0x0000001f07037819 */ /* 0x000fe200000006ff */
[----:B------:R-:W-:Y:S01]  /*30d0*/  @!PT LDS RZ, [RZ] ;  /* 0x00000000fffff984 */ /* 0x000fe20000000800 */
[----:B------:R-:W-:Y:S01]  /*30e0*/  @!PT LDS RZ, [RZ] ;  /* 0x00000000fffff984 */ /* 0x000fe20000000800 */
[----:B------:R-:W-:Y:S01]  /*30f0*/  @!PT LDS RZ, [RZ] ;  /* 0x00000000fffff984 */ /* 0x000fe20000000800 */
[----:B------:R-:W-:Y:S01]  /*3100*/  @!PT LDS RZ, [RZ] ;  /* 0x00000000fffff984 */ /* 0x000fe20000000800 */
[----:B------:R1:W-:Y:S06]  /*3110*/  MEMBAR.ALL.CTA ;  /* 0x0000000000007992 */ /* 0x0003ec0000008000 */
[----:B-1----:R-:W1:Y:S02]  /*3120*/  FENCE.VIEW.ASYNC.S ;  /* 0x00000000000073c6 */ /* 0x002e640000000000 */
[----:B-1----:R2:W-:Y:S01]  /*3130*/  SYNCS.ARRIVE.TRANS64.RED.A1T0 RZ, [R5+URZ], RZ ;  /* 0x000000ff05ff79a7 */ /* 0x0025e200081004ff */
[----:B------:R2:W1:Y:S01]  /*3140*/  @P0 SYNCS.PHASECHK.TRANS64.TRYWAIT P1, [UR5], R4 ;  /* 0x00000004ff0005a7 */ /* 0x0004620008021105 */
[----:B------:R-:W4:Y:S02]  /*3150*/  SYNCS.PHASECHK.TRANS64.TRYWAIT P0, [UR14+0x90], R3 ;  /* 0x00009003ff0075a7 */ /* 0x000f24000800110e */
[----:B-1234-:R-:W-:Y:S05]  /*3160*/  @!P0 BRA `(.L_x_53) ;  /* 0x0000007800c48947 */ /* 0x01efea0003800000 */
.L_x_124:
[----:B-1----:R-:W-:Y:S01]  /*3170*/  IADD3 R4, PT, PT, R2, 0x1, RZ ;  /* 0x0000000102047810 */ /* 0x002fe20007ffe0ff */
[----:B------:R-:W-:Y:S06]  /*3180*/  BRA.U !UP4, `(.L_x_54) ;  /* 0x000000010cc07547 */ /* 0x000fec000b800000 */
[----:B------:R-:W-:Y:S01]  /*3190*/  UPLOP3.LUT UP2, UPT, UPT, UPT, UPT, 0x40, 0x4 ;  /* 0x000000000004789c */ /* 0x000fe20003f4e870 */
[----:B------:R-:W-:Y:S01]  /*31a0*/  UMOV UR18, UR16 ;  /* 0x0000001000127c82 */ /* 0x000fe20008000000 */
[----:B------:R-:W-:Y:S01]  /*31b0*/  UMOV UR17, UR8 ;  /* 0x0000000800117c82 */ /* 0x000fe20008000000 */
[----:B------:R-:W-:-:S08]  /*31c0*/  UMOV UR5, UR11 ;  /* 0x0000000b00057c82 */ /* 0x000fd00008000000 */
.L_x_57:
[----:B------:R-:W-:Y:S02]  /*31d0*/  UIADD3 UR18, UPT, UPT, UR18, 0x1, URZ ;  /* 0x0000000112127890 */ /* 0x000fe4000fffe0ff */
[----:B-1----:R-:W-:Y:S02]  /*31e0*/  ULEA UR7, UR5, UR9, 0x3 ;  /* 0x0000000905077291 */ /* 0x002fe4000f8e18ff */
[----:B------:R-:W-:Y:S01]  /*31f0*/  UISETP.NE.AND UP3, UPT, UR18, URZ, UPT ;  /* 0x000000ff1200728c */ /* 0x000fe2000bf65270 */
[----:B--2---:R-:W-:Y:S10]  /*3200*/  @P1 BRA `(.L_x_55) ;  /* 0x00000000000c1947 */ /* 0x004ff40003800000 */
[----:B------:R-:W-:Y:S04]  /*3210*/  SHF.L.U32 R3, R0, 0x1f, RZ ;  /* 0x0000001f00037819 */ /* 0x000fe800000006ff */
[----:B------:R-:W1:Y:S02]  /*3220*/  SYNCS.PHASECHK.TRANS64.TRYWAIT P0, [UR7], R3 ;  /* 0x00000003ff0075a7 */ /* 0x000e640008001107 */
[----:B-1----:R-:W-:Y:S05]  /*3230*/  @!P0 BRA `(.L_x_56) ;  /* 0x0000007800a88947 */ /* 0x002fea0003800000 */
.L_x_55:
[----:B------:R-:W-:Y:S01]  /*3240*/  UISETP.NE.AND UP0, UPT, UR17, 0x1, UPT ;  /* 0x000000011100788c */ /* 0x000fe2000bf05270 */
[----:B------:R-:W-:Y:S01]  /*3250*/  PLOP3.LUT P1, PT, PT, PT, PT, 0x80, 0x8 ;  /* 0x000000000008781c */ /* 0x000fe20003f2f070 */
[----:B------:R-:W-:Y:S02]  /*3260*/  UIADD3 UR11, UPT, UPT, UR5, 0x1, URZ ;  /* 0x00000001050b7890 */ /* 0x000fe4000fffe0ff */
[----:B------:R-:W-:Y:S02]  /*3270*/  ULEA UR28, UR5, UR10, 0xa ;  /* 0x0000000a051c7291 */ /* 0x000fe4000f8e50ff */
[----:B------:R-:W-:Y:S01]  /*3280*/  UISETP.NE.AND UP1, UPT, UR11, 0x3, UPT ;  /* 0x000000030b00788c */ /* 0x000fe2000bf25270 */
[----:B------:R-:W-:Y:S01]  /*3290*/  PLOP3.LUT P0, PT, PT, PT, UP0, 0x80, 0x8 ;  /* 0x000000000008781c */ /* 0x000fe20003f0f008 */
[----:B------:R-:W-:Y:S02]  /*32a0*/  UIADD3 UR38, UPT, UPT, UR28, 0x2, URZ ;  /* 0x000000021c267890 */ /* 0x000fe4000fffe0ff */
[----:B------:R-:W-:Y:S02]  /*32b0*/  USEL UR19, URZ, 0x1, UP1 ;  /* 0x00000001ff137887 */ /* 0x000fe40008800000 */
[----:B------:R-:W-:Y:S02]  /*32c0*/  USEL UR11, UR11, URZ, UP1 ;  /* 0x000000ff0b0b7287 */ /* 0x000fe40008800000 */
[----:B------:R-:W-:Y:S02]  /*32d0*/  UIADD3 UR34, UPT, UPT, UR28, 0x4, URZ ;  /* 0x000000041c227890 */ /* 0x000fe4000fffe0ff */
[----:B------:R-:W-:Y:S01]  /*32e0*/  @UP0 ULEA UR6, UR11, UR9, 0x3 ;  /* 0x000000090b060291 */ /* 0x000fe2000f8e18ff */
[----:B------:R-:W-:Y:S01]  /*32f0*/  LOP3.LUT R0, R0, UR19, RZ, 0x3c, !PT ;  /* 0x0000001300007c12 */ /* 0x000fe2000f8e3cff */
[----:B------:R-:W-:Y:S02]  /*3300*/  UIADD3 UR30, UPT, UPT, UR28, 0x6, URZ ;  /* 0x000000061c1e7890 */ /* 0x000fe4000fffe0ff */
[----:B------:R-:W-:Y:S01]  /*3310*/  UIADD3 UR19, UPT, UPT, UR7, 0x18, URZ ;  /* 0x0000001807137890 */ /* 0x000fe2000fffe0ff */
[----:B-1----:R-:W-:Y:S01]  /*3320*/  @P0 SHF.L.U32 R2, R0, 0x1f, RZ ;  /* 0x0000001f00020819 */ /* 0x002fe200000006ff */
[----:B------:R-:W-:Y:S01]  /*3330*/  UIADD3 UR17, UPT, UPT, UR17, -0x1, URZ ;  /* 0xffffffff11117890 */ /* 0x000fe2000fffe0ff */
[----:B------:R-:W-:Y:S02]  /*3340*/  UMOV UR7, 0x40004040 ;  /* 0x4000404000077882 */ /* 0x000fe40000000000 */
[----:B------:R1:W2:Y:S01]  /*3350*/  @P0 SYNCS.PHASECHK.TRANS64.TRYWAIT P1, [UR6], R2 ;  /* 0x00000002ff0005a7 */ /* 0x0002a20008021106 */
[----:B------:R-:W-:Y:S01]  /*3360*/  UIMAD UR6, UR5, 0x580, UR4 ;  /* 0x00000580050678a4 */ /* 0x000fe2000f8e0204 */
[----:B------:R-:W-:Y:S01]  /*3370*/  UMOV UR29, 0x40004040 ;  /* 0x40004040001d7882 */ /* 0x000fe20000000000 */
[----:B------:R-:W-:Y:S02]  /*3380*/  UMOV UR41, 0x40004040 ;  /* 0x4000404000297882 */ /* 0x000fe40000000000 */
[----:B------:R-:W-:Y:S02]  /*3390*/  UIADD3 UR40, UPT, UPT, UR6, 0x2, URZ ;  /* 0x0000000206287890 */ /* 0x000fe4000fffe0ff */
[----:B------:R-:W-:Y:S02]  /*33a0*/  UIADD3 UR36, UPT, UPT, UR6, 0x4, URZ ;  /* 0x0000000406247890 */ /* 0x000fe4000fffe0ff */
[----:B------:R-:W-:Y:S01]  /*33b0*/  UIADD3 UR32, UPT, UPT, UR6, 0x6, URZ ;  /* 0x0000000606207890 */ /* 0x000fe2000fffe0ff */
[----:B------:R1:W-:Y:S01]  /*33c0*/  UTCHMMA gdesc[UR28], gdesc[UR6], tmem[UR15], tmem[UR22], idesc[UR23], UP2 ;  /* 0x00ff16061c0075ea */ /* 0x0003e2000900000f */
[----:B------:R-:W-:Y:S01]  /*33d0*/  UPLOP3.LUT UP2, UPT, UPT, UPT, UPT, 0x80, 0x8 ;  /* 0x000000000008789c */ /* 0x000fe20003f4f070 */
[----:B------:R-:W-:Y:S01]  /*33e0*/  UMOV UR39, 0x40004040 ;  /* 0x4000404000277882 */ /* 0x000fe20000000000 */
[----:B------:R-:W-:Y:S01]  /*33f0*/  UMOV UR37, 0x40004040 ;  /* 0x4000404000257882 */ /* 0x000fe20000000000 */
[----:B------:R1:W-:Y:S01]  /*3400*/  UTCHMMA gdesc[UR38], gdesc[UR40], tmem[UR15], tmem[UR20], idesc[UR21], UPT ;  /* 0x00ff1428260075ea */ /* 0x0003e2000b80000f */
[----:B------:R-:W-:Y:S01]  /*3410*/  UMOV UR35, 0x40004040 ;  /* 0x4000404000237882 */ /* 0x000fe20000000000 */
[----:B------:R-:W-:Y:S01]  /*3420*/  UMOV UR33, 0x40004040 ;  /* 0x4000404000217882 */ /* 0x000fe20000000000 */
[----:B------:R-:W-:Y:S01]  /*3430*/  UMOV UR31, 0x40004040 ;  /* 0x40004040001f7882 */ /* 0x000fe20000000000 */
[----:B------:R1:W-:Y:S01]  /*3440*/  UTCHMMA gdesc[UR34], gdesc[UR36], tmem[UR15], tmem[UR26], idesc[UR27], UPT ;  /* 0x00ff1a24220075ea */ /* 0x0003e2000b80000f */
[----:B------:R1:W-:Y:S01]  /*3450*/  UTCHMMA gdesc[UR30], gdesc[UR32], tmem[UR15], tmem[UR24], idesc[UR25], UPT ;  /* 0x00ff18201e0075ea */ /* 0x0003e2000b80000f */
[----:B------:R1:W-:Y:S01]  /*3460*/  UTCBAR [UR19], URZ ;  /* 0x000000ff130073e9 */ /* 0x0003e200080000ff */
[----:B------:R-:W-:Y:S01]  /*3470*/  UMOV UR5, UR11 ;  /* 0x0000000b00057c82 */ /* 0x000fe20008000000 */
[----:B------:R-:W-:Y:S05]  /*3480*/  BRA.U UP3, `(.L_x_57) ;  /* 0xfffffffd03507547 */ /* 0x000fea000b83ffff */
.L_x_54:
[----:B------:R-:W-:Y:S01]  /*3490*/  UIADD3 UR12, UPT, UPT, UR12, 0x1, URZ ;  /* 0x000000010c0c7890 */ /* 0x000fe2000fffe0ff */
[----:B------:R-:W-:Y:S01]  /*34a0*/  LOP3.LUT P0, RZ, R10, 0x1, RZ, 0xc0, !PT ;  /* 0x000000010aff7812 */ /* 0x000fe2000780c0ff */
[----:B------:R-:W-:Y:S01]  /*34b0*/  UIADD3 UR14, UPT, UPT, UR14, 0x80, URZ ;  /* 0x000000800e0e7890 */ /* 0x000fe2000fffe0ff */
[----:B--2---:R-:W-:Y:S01]  /*34c0*/  ISETP.NE.AND P1, PT, R4, 0x2, PT ;  /* 0x000000020400780c */ /* 0x004fe20003f25270 */
[----:B------:R-:W-:-:S03]  /*34d0*/  UISETP.NE.AND UP0, UPT, UR12, 0x2, UPT ;  /* 0x000000020c00788c */ /* 0x000fc6000bf05270 */
[----:B-1----:R-:W-:Y:S01]  /*34e0*/  SEL R2, RZ, 0x1, P1 ;  /* 0x00000001ff027807 */ /* 0x002fe20000800000 */
[----:B------:R-:W-:Y:S02]  /*34f0*/  USEL UR5, URZ, 0x1, UP0 ;  /* 0x00000001ff057887 */ /* 0x000fe40008000000 */
[----:B------:R-:W-:Y:S01]  /*3500*/  USEL UR12, UR12, URZ, UP0 ;  /* 0x000000ff0c0c7287 */ /* 0x000fe20008000000 */
[----:B------:R1:W-:Y:S01]  /*3510*/  UTCBAR [UR14], URZ ;  /* 0x000000ff0e0073e9 */ /* 0x0003e200080000ff */
[----:B------:R-:W-:Y:S02]  /*3520*/  LOP3.LUT R12, R12, R2, RZ, 0x3c, !PT ;  /* 0x000000020c0c7212 */ /* 0x000fe400078e3cff */
[----:B------:R-:W-:Y:S02]  /*3530*/  LOP3.LUT R7, R7, UR5, RZ, 0x3c, !PT ;  /* 0x0000000507077c12 */ /* 0x000fe4000f8e3cff */
[----:B------:R-:W-:Y:S01]  /*3540*/  SEL R2, R4, RZ, P1 ;  /* 0x000000ff04027207 */ /* 0x000fe20000800000 */
[----:B------:R-:W-:Y:S06]  /*3550*/  @P0 BRA `(.L_x_58) ;  /* 0xfffffff800a00947 */ /* 0x000fec000383ffff */
[----:B------:R-:W2:Y:S01]  /*3560*/  S2UR UR4, SR_CgaCtaId ;  /* 0x00000000000479c3 */ /* 0x000ea20000008800 */
[----:B------:R-:W-:Y:S01]  /*3570*/  ELECT P0, URZ, PT ;  /* 0x0000000000ff782f */ /* 0x000fe20003800000 */
[----:B------:R-:W-:Y:S01]  /*3580*/  IMAD.MOV.U32 R2, RZ, RZ, 0x1 ;  /* 0x00000001ff027424 */ /* 0x000fe200078e00ff */
[----:B------:R-:W-:Y:S01]  /*3590*/  UIADD3 UR9, UPT, UPT, UR9, 0x90, URZ ;  /* 0x0000009009097890 */ /* 0x000fe2000fffe0ff */
[----:B------:R-:W-:Y:S01]  /*35a0*/  SHF.L.U32 R0, R7, 0x1f, RZ ;  /* 0x0000001f07007819 */ /* 0x000fe200000006ff */
[----:B------:R-:W-:-:S03]  /*35b0*/  UMOV UR5, 0x40 ;  /* 0x0000004000057882 */ /* 0x000fc60000000000 */
[----:B------:R-:W-:Y:S01]  /*35c0*/  UVIRTCOUNT.DEALLOC.SMPOOL 0x80 ;  /* 0x000000800000784c */ /* 0x000fe20000000000 */
[----:B--2---:R-:W-:Y:S02]  /*35d0*/  ULEA UR4, UR4, UR5, 0x18 ;  /* 0x0000000504047291 */ /* 0x004fe4000f8ec0ff */
[----:B------:R-:W-:-:S07]  /*35e0*/  ULEA UR5, UR12, UR9, 0x3 ;  /* 0x000000090c057291 */ /* 0x000fce000f8e18ff */
[----:B------:R2:W-:Y:S02]  /*35f0*/  @P0 STS.U8 [UR4+0x1c], R2 ;  /* 0x00001c02ff000988 */ /* 0x0005e40008000004 */
[----:B------:R-:W3:Y:S02]  /*3600*/  SYNCS.PHASECHK.TRANS64.TRYWAIT P0, [UR5], R0 ;  /* 0x00000000ff0075a7 */ /* 0x000ee40008001105 */
[----:B--23--:R-:W-:Y:S05]  /*3610*/  @!P0 BRA `(.L_x_59) ;  /* 0x0000007400c88947 */ /* 0x00cfea0003800000 */
.L_x_127:
[----:B------:R-:W-:-:S04]  /*3620*/  UIADD3 UR6, UPT, UPT, UR12, 0x1, URZ ;  /* 0x000000010c067890 */ /* 0x000fc8000fffe0ff */
[----:B------:R-:W-:-:S04]  /*3630*/  UISETP.NE.AND UP0, UPT, UR6, 0x2, UPT ;  /* 0x000000020600788c */ /* 0x000fc8000bf05270 */
[----:B------:R-:W-:Y:S02]  /*3640*/  USEL UR5, URZ, 0x1, UP0 ;  /* 0x00000001ff057887 */ /* 0x000fe40008000000 */
[----:B------:R-:W-:-:S04]  /*3650*/  USEL UR6, UR6, URZ, UP0 ;  /* 0x000000ff06067287 */ /* 0x000fc80008000000 */
[----:B------:R-:W-:Y:S01]  /*3660*/  ULEA UR6, UR6, UR9, 0x3 ;  /* 0x0000000906067291 */ /* 0x000fe2000f8e18ff */
[----:B--2---:R-:W-:-:S04]  /*3670*/  LOP3.LUT R0, R7, UR5, RZ, 0x3c, !PT ;  /* 0x0000000507007c12 */ /* 0x004fc8000f8e3cff */
[----:B------:R-:W-:-:S04]  /*3680*/  SHF.L.U32 R0, R0, 0x1f, RZ ;  /* 0x0000001f00007819 */ /* 0x000fc800000006ff */
[----:B------:R-:W2:Y:S02]  /*3690*/  SYNCS.PHASECHK.TRANS64.TRYWAIT P0, [UR6], R0 ;  /* 0x00000000ff0075a7 */ /* 0x000ea40008001106 */
[----:B--2---:R-:W-:Y:S05]  /*36a0*/  @!P0 BRA `(.L_x_60) ;  /* 0x0000007400bc8947 */ /* 0x004fea0003800000 */
.L_x_129:
[----:B------:R-:W-:Y:S01]  /*36b0*/  NOP ;  /* 0x0000000000007918 */ /* 0x000fe20000000000 */
[----:B--2---:R-:W2:Y:S01]  /*36c0*/  LDS R0, [UR4+0x14] ;  /* 0x00001404ff007984 */ /* 0x004ea20008000800 */
[----:B------:R-:W-:Y:S01]  /*36d0*/  ULOP3.LUT UR6, UR13, 0xffff, URZ, 0xc0, !UPT ;  /* 0x0000ffff0d067892 */ /* 0x000fe2000f8ec0ff */
[----:B------:R-:W-:Y:S01]  /*36e0*/  UMOV UR8, 0xffff ;  /* 0x0000ffff00087882 */ /* 0x000fe20000000000 */
[----:B------:R-:W-:Y:S02]  /*36f0*/  UMOV UR5, 0x1 ;  /* 0x0000000100057882 */ /* 0x000fe40000000000 */
[----:B------:R-:W-:-:S04]  /*3700*/  USHF.R.U32.HI UR6, URZ, 0x5, UR6 ;  /* 0x00000005ff067899 */ /* 0x000fc80008011606 */
[----:B------:R-:W-:Y:S02]  /*3710*/  USHF.L.U32 UR8, UR8, UR6, URZ ;  /* 0x0000000608087299 */ /* 0x000fe400080006ff */
[----:B------:R-:W-:-:S04]  /*3720*/  USHF.L.U32 UR5, UR5, UR6, URZ ;  /* 0x0000000605057299 */ /* 0x000fc800080006ff */
[----:B--2---:R-:W-:-:S04]  /*3730*/  LOP3.LUT R0, R0, UR8, RZ, 0xc0, !PT ;  /* 0x0000000800007c12 */ /* 0x004fc8000f8ec0ff */
[----:B------:R-:W-:-:S13]  /*3740*/  ISETP.NE.AND P0, PT, R0, UR8, PT ;  /* 0x0000000800007c0c */ /* 0x000fda000bf05270 */
[----:B------:R-:W-:Y:S05]  /*3750*/  @P0 BRA `(.L_x_61) ;  /* 0x0000000000580947 */ /* 0x000fea0003800000 */
[----:B------:R-:W2:Y:S02]  /*3760*/  LDS R0, [UR4+0x18] ;  /* 0x00001804ff007984 */ /* 0x000ea40008000800 */
[----:B--2---:R-:W-:-:S04]  /*3770*/  LOP3.LUT R0, R0, UR5, RZ, 0xc0, !PT ;  /* 0x0000000500007c12 */ /* 0x004fc8000f8ec0ff */
[----:B------:R-:W-:-:S13]  /*3780*/  ISETP.NE.AND P0, PT, R0, UR5, PT ;  /* 0x0000000500007c0c */ /* 0x000fda000bf05270 */
[----:B------:R-:W-:Y:S05]  /*3790*/  @P0 BRA `(.L_x_62) ;  /* 0x00000000003c0947 */ /* 0x000fea0003800000 */
[----:B------:R-:W2:Y:S01]  /*37a0*/  S2R R2, SR_LANEID ;  /* 0x0000000000027919 */ /* 0x000ea20000000000 */
[----:B------:R-:W-:Y:S01]  /*37b0*/  ULOP3.LUT UR8, URZ, UR8, URZ, 0x33, !UPT ;  /* 0x00000008ff087292 */ /* 0x000fe2000f8e33ff */
[----:B------:R-:W-:Y:S02]  /*37c0*/  VOTEU.ANY UR7, UPT, PT ;  /* 0x0000000000077886 */ /* 0x000fe400038e0100 */
[----:B------:R-:W-:-:S03]  /*37d0*/  UFLO.U32 UR7, UR7 ;  /* 0x00000007000772bd */ /* 0x000fc600080e0000 */
[----:B------:R-:W-:-:S04]  /*37e0*/  IMAD.U32 R0, RZ, RZ, UR8 ;  /* 0x00000008ff007e24 */ /* 0x000fc8000f8e00ff */
[----:B------:R3:W4:Y:S02]  /*37f0*/  REDUX UR6, R0 ;  /* 0x00000000000673c4 */ /* 0x0007240000000000 */
[----:B------:R1:W-:Y:S01]  /*3800*/  UTCATOMSWS.AND URZ, UR8 ;  /* 0x0000000800ff79e3 */ /* 0x0003e20008000000 */
[----:B--2---:R-:W-:Y:S02]  /*3810*/  ISETP.EQ.U32.AND P0, PT, R2, UR7, PT ;  /* 0x0000000702007c0c */ /* 0x004fe4000bf02070 */
[----:B---3--:R-:W-:Y:S02]  /*3820*/  LOP3.LUT R0, RZ, UR5, RZ, 0x33, !PT ;  /* 0x00000005ff007c12 */ /* 0x008fe4000f8e33ff */
[----:B----4-:R-:W-:Y:S02]  /*3830*/  MOV R2, UR6 ;  /* 0x0000000600027c02 */ /* 0x010fe40008000f00 */
[----:B------:R-:W2:Y:S07]  /*3840*/  REDUX UR5, R0 ;  /* 0x00000000000573c4 */ /* 0x000eae0000000000 */
[----:B------:R1:W-:Y:S01]  /*3850*/  @P0 ATOMS.AND RZ, [UR4+0x14], R2 ;  /* 0x00001402ffff098c */ /* 0x0003e2000a800004 */
[----:B--2---:R-:W-:-:S05]  /*3860*/  IMAD.U32 R0, RZ, RZ, UR5 ;  /* 0x00000005ff007e24 */ /* 0x004fca000f8e00ff */
[----:B------:R1:W-:Y:S01]  /*3870*/  @P0 ATOMS.AND RZ, [UR4+0x18], R0 ;  /* 0x00001800ffff098c */ /* 0x0003e2000a800004 */
[----:B------:R-:W-:Y:S05]  /*3880*/  BRA `(.L_x_63) ;  /* 0x0000000000147947 */ /* 0x000fea0003800000 */
.L_x_62:
[----:B------:R-:W-:Y:S02]  /*3890*/  MOV R2, 0x38b0 ;  /* 0x000038b000027802 */ /* 0x000fe40000000f00 */
[----:B-1---5:R-:W-:Y:S05]  /*38a0*/  CALL.REL.NOINC `($__internal_0_$__cuda_sm10x_tcgen05_guardrail_trap_col_being_dealloced_not_returned_by_alloc) ;  /* 0x0000007400f07944 */ /* 0x022fea0003c00000 */
[----:B------:R-:W-:Y:S05]  /*38b0*/  BRA `(.L_x_63) ;  /* 0x0000000000087947 */ /* 0x000fea0003800000 */
.L_x_61:
[----:B------:R-:W-:Y:S02]  /*38c0*/  MOV R2, 0x38e0 ;  /* 0x000038e000027802 */ /* 0x000fe40000000f00 */
[----:B-1---5:R-:W-:Y:S05]  /*38d0*/  CALL.REL.NOINC `($__internal_2_$__cuda_sm10x_tcgen05_guardrail_trap_unallocated_columns_being_dealloced) ;  /* 0x0000007400fc7944 */ /* 0x022fea0003c00000 */
.L_x_63:
[----:B------:R-:W-:Y:S01]  /*38e0*/  NOP ;  /* 0x0000000000007918 */ /* 0x000fe20000000000 */
[----:B-1----:R-:W-:Y:S05]  /*38f0*/  EXIT ;  /* 0x000000000000794d */ /* 0x002fea0003800000 */
.L_x_47:
[----:B------:R-:W-:-:S09]  /*3900*/  UISETP.NE.OR UP0, UPT, UR12, 0x3, !UP3 ;  /* 0x000000030c00788c */ /* 0x000fd2000df05670 */
[----:B------:R-:W-:Y:S05]  /*3910*/  BRA.U UP0, `(.L_x_64) ;  /* 0x0000001100247547 */ /* 0x000fea000b800000 */
[----:B------:R-:W2:Y:S01]  /*3920*/  LDCU.64 UR4, c[0x0][0x888] ;  /* 0x00011100ff0477ac */ /* 0x000ea20008000a00 */
[----:B------:R-:W-:Y:S02]  /*3930*/  HFMA2 R10, -RZ, RZ, 0, 0 ;  /* 0x00000000ff0a7431 */ /* 0x000fe400000001ff */
[----:B------:R-:W-:Y:S01]  /*3940*/  IMAD.MOV.U32 R9, RZ, RZ, 0x1 ;  /* 0x00000001ff097424 */ /* 0x000fe200078e00ff */
[----:B------:R-:W-:Y:S01]  /*3950*/  MOV R11, 0xb000 ;  /* 0x0000b000000b7802 */ /* 0x000fe20000000f00 */
[----:B------:R-:W3:Y:S01]  /*3960*/  LDCU UR44, c[0x0][0x370] ;  /* 0x00006e00ff2c77ac */ /* 0x000ee20008000800 */
[----:B------:R-:W-:Y:S01]  /*3970*/  IMAD.MOV.U32 R8, RZ, RZ, RZ ;  /* 0x000000ffff087224 */ /* 0x000fe200078e00ff */
[----:B------:R-:W3:Y:S01]  /*3980*/  LDCU.128 UR40, c[0x0][0xb10] ;  /* 0x00016200ff2877ac */ /* 0x000ee20008000c00 */
[----:B------:R-:W4:Y:S01]  /*3990*/  LDCU UR39, c[0x0][0x374] ;  /* 0x00006e80ff2777ac */ /* 0x000f220008000800 */
[----:B------:R-:W1:Y:S01]  /*39a0*/  LDCU.64 UR30, c[0x0][0x890] ;  /* 0x00011200ff1e77ac */ /* 0x000e620008000a00 */
[----:B--2---:R-:W-:Y:S01]  /*39b0*/  UISETP.NE.U32.AND UP0, UPT, UR4, URZ, UPT ;  /* 0x000000ff0400728c */ /* 0x004fe2000bf05070 */
[----:B------:R-:W2:Y:S01]  /*39c0*/  LDCU UR21, c[0x0][0xb0c] ;  /* 0x00016180ff1577ac */ /* 0x000ea20008000800 */
[----:B------:R-:W2:Y:S01]  /*39d0*/  LDCU UR38, c[0x0][0xb20] ;  /* 0x00016400ff2677ac */ /* 0x000ea20008000800 */
[----:B------:R-:W2:Y:S01]  /*39e0*/  LDCU UR4, c[0x0][0xb30] ;  /* 0x00016600ff0477ac */ /* 0x000ea20008000800 */
[----:B---3--:R-:W-:-:S02]  /*39f0*/  UIMAD.WIDE.U32 UR10, UR44, UR40, URZ ;  /* 0x000000282c0a72a5 */ /* 0x008fc4000f8e00ff */
[----:B----4-:R-:W-:Y:S02]  /*3a00*/  UIMAD.WIDE.U32 UR8, UR39, UR43, URZ ;  /* 0x0000002b270872a5 */ /* 0x010fe4000f8e00ff */
[----:B------:R-:W-:Y:S02]  /*3a10*/  UISETP.NE.AND.EX UP6, UPT, UR5, URZ, UPT, UP0 ;  /* 0x000000ff0500728c */ /* 0x000fe4000bfc5300 */
[----:B-1----:R-:W-:Y:S02]  /*3a20*/  UISETP.NE.AND UP0, UPT, UR13, 0x1, UPT ;  /* 0x000000010d00788c */ /* 0x002fe4000bf05270 */
[----:B------:R-:W-:Y:S01]  /*3a30*/  UISETP.NE.U32.AND UP0, UPT, UR30, URZ, UPT ;  /* 0x000000ff1e00728c */ /* 0x000fe2000bf05070 */
[----:B------:R-:W-:Y:S01]  /*3a40*/  UMOV UR6, 0x400 ;  /* 0x0000040000067882 */ /* 0x000fe20000000000 */
[----:B------:R-:W-:Y:S01]  /*3a50*/  UMOV UR49, UR11 ;  /* 0x0000000b00317c82 */ /* 0x000fe20008000000 */
[----:B------:R-:W-:Y:S01]  /*3a60*/  UMOV UR8, UR9 ;  /* 0x0000000900087c82 */ /* 0x000fe20008000000 */
[----:B------:R-:W-:-:S02]  /*3a70*/  UISETP.GE.AND UP3, UPT, UR13, 0x1, UPT ;  /* 0x000000010d00788c */ /* 0x000fc4000bf66270 */
[----:B------:R-:W-:Y:S01]  /*3a80*/  UISETP.NE.AND.EX UP5, UPT, UR31, URZ, UPT, UP0 ;  /* 0x000000ff1f00728c */ /* 0x000fe2000bfa5300 */
[----:B------:R-:W1:Y:S01]  /*3a90*/  LDCU.64 UR52, c[0x0][0x348] ;  /* 0x00006900ff3477ac */ /* 0x000e620008000a00 */
[----:B------:R-:W-:Y:S01]  /*3aa0*/  UMOV UR29, URZ ;  /* 0x000000ff001d7c82 */ /* 0x000fe20008000000 */
[----:B------:R-:W-:Y:S01]  /*3ab0*/  UPLOP3.LUT UP1, UPT, UPT, UPT, UPT, 0x40, 0x4 ;  /* 0x000000000004789c */ /* 0x000fe20003f2e870 */
[----:B------:R-:W3:Y:S01]  /*3ac0*/  LDCU.64 UR14, c[0x0][0xb28] ;  /* 0x00016500ff0e77ac */ /* 0x000ee20008000a00 */
[----:B------:R-:W-:Y:S02]  /*3ad0*/  ULEA UR6, UR7, UR6, 0x18 ;  /* 0x0000000607067291 */ /* 0x000fe4000f8ec0ff */
[----:B--2---:R-:W-:Y:S02]  /*3ae0*/  UISETP.NE.AND UP3, UPT, UR21, 0x1, UPT ;  /* 0x000000011500788c */ /* 0x004fe4000bf65270 */
[----:B------:R-:W-:Y:S02]  /*3af0*/  USHF.R.U32.HI UR49, URZ, UR41, UR49 ;  /* 0x00000029ff317299 */ /* 0x000fe40008011631 */
[----:B------:R-:W-:-:S02]  /*3b00*/  USHF.R.U32.HI UR48, URZ, UR38, UR8 ;  /* 0x00000026ff307299 */ /* 0x000fc40008011608 */
[----:B------:R-:W-:Y:S02]  /*3b10*/  UISETP.NE.AND UP0, UPT, UR42, 0x1, UPT ;  /* 0x000000012a00788c */ /* 0x000fe4000bf05270 */
[----:B------:R-:W-:-:S11]  /*3b20*/  UISETP.NE.AND UP4, UPT, UR4, 0x1, UPT ;  /* 0x000000010400788c */ /* 0x000fd6000bf85270 */
.L_x_72:
[----:B------:R-:W-:Y:S02]  /*3b30*/  LEA R2, R8, UR6, 0x3 ;  /* 0x0000000608027c11 */ /* 0x000fe4000f8e18ff */
[----:B------:R-:W-:Y:S02]  /*3b40*/  SHF.L.U32 R0, R10, 0x1f, RZ ;  /* 0x0000001f0a007819 */ /* 0x000fe400000006ff */
[----:B------:R-:W-:Y:S02]  /*3b50*/  LEA R4, R8, UR6, 0x4 ;  /* 0x0000000608047c11 */ /* 0x000fe4000f8e20ff */
[----:B--2---:R-:W2:Y:S02]  /*3b60*/  SYNCS.PHASECHK.TRANS64.TRYWAIT P0, [R2+URZ+0x60], R0 ;  /* 0x00006000020075a7 */ /* 0x004ea400080011ff */
[----:B--2---:R-:W-:Y:S05]  /*3b70*/  @!P0 BRA `(.L_x_65) ;  /* 0x0000007000a08947 */ /* 0x004fea0003800000 */
.L_x_130:
[----:B------:R-:W4:Y:S01]  /*3b80*/  LDS.128 R4, [R4+0xd0] ;  /* 0x0000d00004047984 */ /* 0x000f220000000c00 */
[----:B------:R-:W-:Y:S01]  /*3b90*/  UISETP.GE.AND UP0, UPT, UR13, 0x1, UPT ;  /* 0x000000010d00788c */ /* 0x000fe2000bf06270 */
[----:B------:R-:W-:Y:S01]  /*3ba0*/  @!PT LDS RZ, [RZ] ;  /* 0x00000000fffff984 */ /* 0x000fe20000000800 */
[----:B------:R-:W-:Y:S01]  /*3bb0*/  @!PT LDS RZ, [RZ] ;  /* 0x00000000fffff984 */ /* 0x000fe20000000800 */
[----:B------:R-:W-:Y:S01]  /*3bc0*/  @!PT LDS RZ, [RZ] ;  /* 0x00000000fffff984 */ /* 0x000fe20000000800 */
[----:B------:R-:W-:Y:S01]  /*3bd0*/  @!PT LDS RZ, [RZ] ;  /* 0x00000000fffff984 */ /* 0x000fe20000000800 */
[----:B------:R1:W-:Y:S06]  /*3be0*/  MEMBAR.ALL.CTA ;  /* 0x0000000000007992 */ /* 0x0003ec0000008000 */
[----:B-1----:R-:W1:Y:S01]  /*3bf0*/  FENCE.VIEW.ASYNC.S ;  /* 0x00000000000073c6 */ /* 0x002e620000000000 */
[----:B----4-:R-:W-:Y:S11]  /*3c00*/  LOP3.LUT P0, RZ, R6, 0x1, RZ, 0xc0, !PT ;  /* 0x0000000106ff7812 */ /* 0x010ff6000780c0ff */
[----:B------:R-:W-:Y:S02]  /*3c10*/  @!UPT UIADD3 URZ, UPT, UPT, URZ, URZ, URZ ;  /* 0x000000fffffff290 */ /* 0x000fe4000fffe0ff */
[----:B-1----:R-:W-:Y:S01]  /*3c20*/  VOTEU.ANY UP3, P0 ;  /* 0x0000000000ff7886 */ /* 0x002fe20000060100 */
[----:B------:R-:W-:Y:S11]  /*3c30*/  PLOP3.LUT P0, PT, PT, PT, UP3, 0x80, 0x8 ;  /* 0x000000000008781c */ /* 0x000ff60003f0f038 */
[----:B------:R-:W-:Y:S02]  /*3c40*/  @!UPT UIADD3 URZ, UPT, UPT, URZ, URZ, URZ ;  /* 0x000000fffffff290 */ /* 0x000fe4000fffe0ff */
[----:B--2---:R-:W-:Y:S02]  /*3c50*/  @P0 SHF.R.U32.HI R0, RZ, 0x10, R5 ;  /* 0x00000010ff000819 */ /* 0x004fe40000011605 */
[----:B------:R-:W-:Y:S02]  /*3c60*/  @P0 MOV R3, R4 ;  /* 0x0000000400030202 */ /* 0x000fe40000000f00 */
[----:B------:R-:W-:Y:S01]  /*3c70*/  @P0 R2UR UR4, R0 ;  /* 0x00000000000402ca */ /* 0x000fe200000e0000 */
[----:B------:R-:W-:Y:S01]  /*3c80*/  VIADD R0, R2, 0x70 ;  /* 0x0000007002007836 */ /* 0x000fe20000000000 */
[----:B------:R-:W-:Y:S02]  /*3c90*/  @P0 LOP3.LUT R4, R5, 0xffff, RZ, 0xc0, !PT ;  /* 0x0000ffff05040812 */ /* 0x000fe400078ec0ff */
[----:B------:R-:W-:Y:S02]  /*3ca0*/  @P0 R2UR UR8, R3 ;  /* 0x00000000030802ca */ /* 0x000fe400000e0000 */
[----:B------:R-:W-:Y:S02]  /*3cb0*/  PRMT R0, RZ, 0x654, R0 ;  /* 0x00000654ff007816 */ /* 0x000fe40000000000 */
[----:B------:R-:W-:Y:S02]  /*3cc0*/  @P0 R2UR UR5, R4 ;  /* 0x00000000040502ca */ /* 0x000fe400000e0000 */
[----:B------:R1:W-:Y:S03]  /*3cd0*/  SYNCS.ARRIVE.TRANS64.RED.A1T0 RZ, [R0+URZ], RZ ;  /* 0x000000ff00ff79a7 */ /* 0x0003e600081004ff */
[----:B------:R-:W-:Y:S04]  /*3ce0*/  @UP3 UMOV UR50, UR4 ;  /* 0x0000000400323c82 */ /* 0x000fe80008000000 */
[----:B------:R-:W-:Y:S04]  /*3cf0*/  @UP3 UMOV UR23, UR8 ;  /* 0x0000000800173c82 */ /* 0x000fe80008000000 */
[----:B------:R-:W-:Y:S01]  /*3d00*/  @UP3 UMOV UR22, UR5 ;  /* 0x0000000500163c82 */ /* 0x000fe20008000000 */
[----:B------:R-:W-:Y:S05]  /*3d10*/  BRA.U !UP0, `(.L_x_66) ;  /* 0x0000000108c07547 */ /* 0x000fea000b800000 */
[----:B------:R-:W-:Y:S02]  /*3d20*/  UP2UR UR10, UPR, URZ, 0x4 ;  /* 0x00000004ff0a7883 */ /* 0x000fe40008000000 */
[----:B------:R-:W-:Y:S02]  /*3d30*/  UISETP.NE.AND UP2, UPT, UR42, 0x1, UPT ;  /* 0x000000012a00788c */ /* 0x000fe4000bf45270 */
[----:B------:R-:W-:Y:S02]  /*3d40*/  UISETP.NE.AND UP0, UPT, UR21, 0x1, UPT ;  /* 0x000000011500788c */ /* 0x000fe4000bf05270 */
[----:B------:R-:W-:Y:S02]  /*3d50*/  USEL UR4, UR39, UR48, !UP2 ;  /* 0x0000003027047287 */ /* 0x000fe4000d000000 */
[----:B------:R-:W-:Y:S02]  /*3d60*/  UP2UR UR18, UPR, URZ, 0x2 ;  /* 0x00000002ff127883 */ /* 0x000fe40008000000 */
[----:B------:R-:W-:Y:S02]  /*3d70*/  UISETP.NE.AND UP1, UPT, UR13, 0x1, UPT ;  /* 0x000000010d00788c */ /* 0x000fe4000bf25270 */
[----:B------:R-:W-:Y:S02]  /*3d80*/  UIMAD.WIDE.U32 UR32, UR22, UR43, URZ ;  /* 0x0000002b162072a5 */ /* 0x000fe4000f8e00ff */
[----:B------:R-:W-:Y:S02]  /*3d90*/  USEL UR9, UR44, UR49, !UP0 ;  /* 0x000000312c097287 */ /* 0x000fe4000c000000 */
[----:B---3--:R-:W-:Y:S02]  /*3da0*/  UIMAD.WIDE.U32 UR24, UR4, UR14, URZ ;  /* 0x0000000e041872a5 */ /* 0x008fe4000f8e00ff */
[----:B------:R-:W-:Y:S02]  /*3db0*/  UIMAD.WIDE.U32 UR26, UR23, UR40, URZ ;  /* 0x00000028171a72a5 */ /* 0x000fe4000f8e00ff */
[----:B------:R-:W-:Y:S01]  /*3dc0*/  UIMAD.WIDE.U32 UR16, UR9, UR14, URZ ;  /* 0x0000000e091072a5 */ /* 0x000fe2000f8e00ff */
[----:B------:R-:W-:Y:S02]  /*3dd0*/  UMOV UR11, UR33 ;  /* 0x00000021000b7c82 */ /* 0x000fe40008000000 */
[----:B------:R-:W-:Y:S01]  /*3de0*/  UMOV UR8, UR25 ;  /* 0x0000001900087c82 */ /* 0x000fe20008000000 */
[----:B------:R-:W-:Y:S02]  /*3df0*/  USHF.R.U32.HI UR11, URZ, UR38, UR11 ;  /* 0x00000026ff0b7299 */ /* 0x000fe4000801160b */
[----:B------:R-:W-:Y:S02]  /*3e00*/  @UP1 USHF.R.U32.HI UR4, URZ, UR15, UR8 ;  /* 0x0000000fff041299 */ /* 0x000fe40008011608 */
[----:B------:R-:W-:Y:S02]  /*3e10*/  USEL UR8, UR22, UR11, !UP2 ;  /* 0x0000000b16087287 */ /* 0x000fe4000d000000 */
[----:B------:R-:W-:Y:S02]  /*3e20*/  UIMAD UR4, UR13, UR4, URZ ;  /* 0x000000040d0472a4 */ /* 0x000fe4000f8e02ff */
[----:B------:R-:W-:Y:S01]  /*3e30*/  UISETP.NE.AND UP2, UPT, UR10, URZ, UPT ;  /* 0x000000ff0a00728c */ /* 0x000fe2000bf45270 */
[----:B------:R-:W-:Y:S01]  /*3e40*/  UMOV UR5, UR27 ;  /* 0x0000001b00057c82 */ /* 0x000fe20008000000 */
[----:B------:R-:W-:Y:S01]  /*3e50*/  UMOV UR16, UR17 ;  /* 0x0000001100107c82 */ /* 0x000fe20008000000 */
[----:B------:R-:W-:Y:S02]  /*3e60*/  USHF.R.U32.HI UR5, URZ, UR41, UR5 ;  /* 0x00000029ff057299 */ /* 0x000fe40008011605 */
[----:B------:R-:W-:Y:S02]  /*3e70*/  @UP1 USHF.R.U32.HI UR9, URZ, UR15, UR16 ;  /* 0x0000000fff091299 */ /* 0x000fe40008011610 */
[----:B------:R-:W-:Y:S02]  /*3e80*/  USEL UR5, UR23, UR5, !UP0 ;  /* 0x0000000517057287 */ /* 0x000fe4000c000000 */
[----:B------:R-:W-:Y:S02]  /*3e90*/  UIMAD.WIDE.U32 UR16, UR8, UR14, URZ ;  /* 0x0000000e081072a5 */ /* 0x000fe4000f8e00ff */
[----:B------:R-:W-:Y:S02]  /*3ea0*/  UIMAD UR10, UR13, UR9, URZ ;  /* 0x000000090d0a72a4 */ /* 0x000fe4000f8e02ff */
[----:B------:R-:W-:Y:S03]  /*3eb0*/  UISETP.GE.AND UP0, UPT, UR8, UR4, UPT ;  /* 0x000000040800728c */ /* 0x000fe6000bf06270 */
[----:B------:R-:W-:Y:S01]  /*3ec0*/  UMOV UR4, UR17 ;  /* 0x0000001100047c82 */ /* 0x000fe20008000000 */
[----:B------:R-:W-:Y:S02]  /*3ed0*/  UISETP.GE.OR UP0, UPT, UR5, UR10, UP0 ;  /* 0x0000000a0500728c */ /* 0x000fe40008706670 */
[----:B------:R-:W-:Y:S02]  /*3ee0*/  USHF.R.U32.HI UR4, URZ, UR15, UR4 ;  /* 0x0000000fff047299 */ /* 0x000fe40008011604 */
[----:B------:R-:W-:Y:S02]  /*3ef0*/  UIMAD.WIDE.U32 UR10, UR5, UR14, URZ ;  /* 0x0000000e050a72a5 */ /* 0x000fe4000f8e00ff */
[----:B------:R-:W-:Y:S04]  /*3f00*/  USEL UR12, UR8, UR4, !UP1 ;  /* 0x00000004080c7287 */ /* 0x000fe8000c800000 */
[----:B------:R-:W-:Y:S01]  /*3f10*/  UIADD3 UR16, UPT, UPT, -UR12, URZ, URZ ;  /* 0x000000ff0c107290 */ /* 0x000fe2000fffe1ff */
[----:B------:R-:W-:Y:S02]  /*3f20*/  @!UP0 UMOV UR4, UR11 ;  /* 0x0000000b00048c82 */ /* 0x000fe40008000000 */
[----:B------:R-:W-:Y:S02]  /*3f30*/  @!UP0 USHF.R.U32.HI UR4, URZ, UR15, UR4 ;  /* 0x0000000fff048299 */ /* 0x000fe40008011604 */
[----:B------:R-:W-:Y:S02]  /*3f40*/  UIMAD UR10, UR13, UR16, UR8 ;  /* 0x000000100d0a72a4 */ /* 0x000fe4000f8e0208 */
[----:B------:R-:W-:Y:S02]  /*3f50*/  @!UP0 USEL UR4, UR5, UR4, !UP1 ;  /* 0x0000000405048287 */ /* 0x000fe4000c800000 */
[----:B------:R-:W-:Y:S02]  /*3f60*/  UISETP.NE.AND UP1, UPT, UR18, URZ, UPT ;  /* 0x000000ff1200728c */ /* 0x000fe4000bf25270 */
[----:B------:R-:W-:Y:S02]  /*3f70*/  @!UP0 UIMAD UR10, UR9, UR10, UR4 ;  /* 0x0000000a090a82a4 */ /* 0x000fe4000f8e0204 */
[----:B------:R-:W-:Y:S02]  /*3f80*/  @!UP0 UIADD3 UR11, UPT, UPT, UR12, -UR4, URZ ;  /* 0x800000040c0b8290 */ /* 0x000fe4000fffe0ff */
[----:B------:R-:W-:Y:S02]  /*3f90*/  UIADD3 UR9, UPT, UPT, -UR5, URZ, URZ ;  /* 0x000000ff05097290 */ /* 0x000fe4000fffe1ff */
[----:B------:R-:W-:Y:S02]  /*3fa0*/  UIADD3 UR4, UPT, UPT, -UR8, URZ, URZ ;  /* 0x000000ff08047290 */ /* 0x000fe4000fffe1ff */
[----:B------:R-:W-:Y:S02]  /*3fb0*/  @!UP0 UIMAD UR8, UR11, UR13, UR5 ;  /* 0x0000000d0b0882a4 */ /* 0x000fe4000f8e0205 */
[----:B------:R-:W-:Y:S02]  /*3fc0*/  UIMAD UR23, UR21, UR9, UR23 ;  /* 0x00000009151772a4 */ /* 0x000fe4000f8e0217 */
[----:B------:R-:W-:Y:S01]  /*3fd0*/  UIMAD UR22, UR42, UR4, UR22 ;  /* 0x000000042a1672a4 */ /* 0x000fe2000f8e0216 */
[----:B------:R-:W-:Y:S02]  /*3fe0*/  @!UP0 UMOV UR5, UR10 ;  /* 0x0000000a00058c82 */ /* 0x000fe40008000000 */
[----:B------:R-:W-:Y:S02]  /*3ff0*/  UIMAD UR23, UR5, UR21, UR23 ;  /* 0x00000015051772a4 */ /* 0x000fe4000f8e0217 */
[----:B------:R-:W-:Y:S11]  /*4000*/  UIMAD UR22, UR8, UR42, UR22 ;  /* 0x0000002a081672a4 */ /* 0x000ff6000f8e0216 */
[----:B------:R-:W-:Y:S01]  /*4010*/  @!UPT UIADD3 URZ, UPT, UPT, URZ, URZ, URZ ;  /* 0x000000fffffff290 */ /* 0x000fe2000fffe0ff */
.L_x_66:
[----:B------:R-:W2:Y:S01]  /*4020*/  @!UP4 LDCU.128 UR8, c[0x0][0xb10] ;  /* 0x00016200ff08c7ac */ /* 0x000ea20008000c00 */
[----:B------:R-:W-:Y:S04]  /*4030*/  ISETP.NE.U32.AND P0, PT, RZ, UR30, PT ;  /* 0x0000001eff007c0c */ /* 0x000fe8000bf05070 */
[----:B------:R-:W-:Y:S01]  /*4040*/  ISETP.NE.AND.EX P0, PT, RZ, UR31, PT, P0 ;  /* 0x0000001fff007c0c */ /* 0x000fe2000bf05300 */
[----:B------:R-:W4:Y:S01]  /*4050*/  @!UP4 LDCU UR5, c[0x0][0xb0c] ;  /* 0x00016180ff05c7ac */ /* 0x000f220008000800 */
[----:B--2---:R-:W-:Y:S07]  /*4060*/  UIMAD.WIDE.U32 UR16, UR23, UR8, URZ ;  /* 0x00000008171072a5 */ /* 0x004fee000f8e00ff */
[----:B------:R-:W-:Y:S01]  /*4070*/  @!UP4 UMOV UR4, UR17 ;  /* 0x000000110004cc82 */ /* 0x000fe20008000000 */
[----:B----4-:R-:W-:Y:S02]  /*4080*/  @!UP4 UISETP.NE.AND UP0, UPT, UR5, 0x1, UPT ;  /* 0x000000010500c88c */ /* 0x010fe4000bf05270 */
[----:B------:R-:W-:Y:S02]  /*4090*/  @!UP4 USHF.R.U32.HI UR4, URZ, UR9, UR4 ;  /* 0x00000009ff04c299 */ /* 0x000fe40008011604 */
[----:B------:R-:W-:Y:S02]  /*40a0*/  UIMAD.WIDE.U32 UR16, UR22, UR11, URZ ;  /* 0x0000000b161072a5 */ /* 0x000fe4000f8e00ff */
[----:B------:R-:W-:Y:S02]  /*40b0*/  @!UP4 USEL UR8, UR23, UR4, !UP0 ;  /* 0x000000041708c287 */ /* 0x000fe4000c000000 */
[----:B------:R-:W-:Y:S03]  /*40c0*/  @!UP4 UISETP.NE.AND UP0, UPT, UR10, 0x1, UPT ;  /* 0x000000010a00c88c */ /* 0x000fe6000bf05270 */
[----:B------:R-:W-:Y:S02]  /*40d0*/  @!UP4 UMOV UR9, UR17 ;  /* 0x000000110009cc82 */ /* 0x000fe40008000000 */
[----:B------:R-:W2:Y:S02]  /*40e0*/  @!UP4 LDCU UR4, c[0x0][0xb20] ;  /* 0x00016400ff04c7ac */ /* 0x000ea40008000800 */
[----:B--2---:R-:W-:Y:S04]  /*40f0*/  @!UP4 USHF.R.U32.HI UR4, URZ, UR4, UR9 ;  /* 0x00000004ff04c299 */ /* 0x004fe80008011609 */
[----:B------:R-:W-:Y:S04]  /*4100*/  @!UP4 USEL UR9, UR22, UR4, !UP0 ;  /* 0x000000041609c287 */ /* 0x000fe8000c000000 */
[----:B------:R-:W-:Y:S02]  /*4110*/  @!UP4 UIADD3 UR4, UPT, UPT, -UR8, UR9, URZ ;  /* 0x000000090804c290 */ /* 0x000fe4000fffe1ff */
[----:B------:R-:W-:Y:S02]  /*4120*/  @!UP4 UIADD3 UR8, UPT, UPT, UR8, -UR9, URZ ;  /* 0x800000090808c290 */ /* 0x000fe4000fffe0ff */
[----:B------:R-:W-:Y:S02]  /*4130*/  @!UP4 UIMAD UR23, UR4, UR5, UR23 ;  /* 0x000000050417c2a4 */ /* 0x000fe4000f8e0217 */
[----:B------:R-:W-:Y:S01]  /*4140*/  @!UP4 UIMAD UR22, UR8, UR10, UR22 ;  /* 0x0000000a0816c2a4 */ /* 0x000fe2000f8e0216 */
[----:B------:R-:W-:Y:S11]  /*4150*/  BRA.U UP1, `(.L_x_67) ;  /* 0x0000000101107547 */ /* 0x000ff6000b800000 */
[----:B-1----:R-:W-:Y:S04]  /*4160*/  MOV R0, UR37 ;  /* 0x0000002500007c02 */ /* 0x002fe80008000f00 */
[----:B------:R-:W-:Y:S04]  /*4170*/  SHF.L.U32 R0, R0, 0x1f, RZ ;  /* 0x0000001f00007819 */ /* 0x000fe800000006ff */
[----:B------:R-:W1:Y:S02]  /*4180*/  SYNCS.PHASECHK.TRANS64.TRYWAIT P1, [UR6+0x58], R0 ;  /* 0x00005800ff0075a7 */ /* 0x000e640008021106 */
[----:B-1----:R-:W-:Y:S05]  /*4190*/  @!P1 BRA `(.L_x_68) ;  /* 0x0000006c002c9947 */ /* 0x002fea0003800000 */
.L_x_67:
[----:B------:R-:W-:Y:S05]  /*41a0*/  BRA.U !UP5, `(.L_x_69) ;  /* 0x000000010d3c7547 */ /* 0x000fea000b800000 */
[----:B------:R-:W-:Y:S01]  /*41b0*/  UPLOP3.LUT UP2, UPT, UPT, UPT, UP6, 0x80, 0x8 ;  /* 0x000000000008789c */ /* 0x000fe20003f4f060 */
[----:B-1----:R-:W-:Y:S05]  /*41c0*/  HFMA2 R0, -RZ, RZ, 0, 5.9604644775390625e-08 ;  /* 0x00000001ff007431 */ /* 0x002fea00000001ff */
[----:B------:R-:W-:Y:S05]  /*41d0*/  PLOP3.LUT P1, PT, PT, PT, UP2, 0x80, 0x8 ;  /* 0x000000000008781c */ /* 0x000fea0003f2f028 */
[----:B------:R-:W1:Y:S01]  /*41e0*/  @UP2 LDCU.64 UR8, c[0x0][0x888] ;  /* 0x00011100ff0827ac */ /* 0x000e620008000a00 */
[----:B------:R-:W-:Y:S07]  /*41f0*/  @UP2 UIMAD UR4, UR36, UR30, URZ ;  /* 0x0000001e240422a4 */ /* 0x000fee000f8e02ff */
[----:B------:R-:W-:Y:S01]  /*4200*/  @P1 PRMT R4, R0, 0x7610, R4 ;  /* 0x0000761000041816 */ /* 0x000fe20000000004 */
[----:B-1----:R-:W-:Y:S03]  /*4210*/  @UP2 UIMAD.WIDE UR8, UR4, 0x4, UR8 ;  /* 0x00000004040828a5 */ /* 0x002fe6000f8e0208 */
[----:B------:R-:W1:Y:S03]  /*4220*/  @!UP2 LDCU UR4, c[0x0][0x880] ;  /* 0x00011000ff04a7ac */ /* 0x000e660008000800 */
[----:B------:R-:W-:Y:S02]  /*4230*/  IMAD.U32 R2, RZ, RZ, UR8 ;  /* 0x00000008ff027e24 */ /* 0x000fe4000f8e00ff */
[----:B------:R-:W-:Y:S05]  /*4240*/  IMAD.U32 R3, RZ, RZ, UR9 ;  /* 0x00000009ff037e24 */ /* 0x000fea000f8e00ff */
[----:B-----5:R2:W5:Y:S02]  /*4250*/  @P1 LDG.E R185, desc[UR54][R2.64] ;  /* 0x0000003602b91981 */ /* 0x020564000c1e1900 */
[----:B--2---:R-:W-:Y:S05]  /*4260*/  IMAD.MOV.U32 R2, RZ, RZ, 0x1 ;  /* 0x00000001ff027424 */ /* 0x004fea00078e00ff */
[----:B------:R-:W-:Y:S05]  /*4270*/  @!P1 PRMT R4, R2, 0x7610, R4 ;  /* 0x0000761002049816 */ /* 0x000fea0000000004 */
[----:B------:R2:W-:Y:S02]  /*4280*/  STL.S16 [R1+0x64], R4 ;  /* 0x0000640401007387 */ /* 0x0005e40000100600 */
[----:B-12---:R-:W-:Y:S07]  /*4290*/  @!P1 MOV R185, UR4 ;  /* 0x0000000400b99c02 */ /* 0x006fee0008000f00 */
.L_x_69:
[----:B-----5:R-:W-:Y:S01]  /*42a0*/  @!P0 FSETP.EQ.AND P1, PT, R185, RZ, PT ;  /* 0x000000ffb900820b */ /* 0x020fe20003f22000 */
[----:B------:R-:W-:Y:S01]  /*42b0*/  @!UPT UIADD3 URZ, UPT, UPT, URZ, URZ, URZ ;  /* 0x000000fffffff290 */ /* 0x000fe2000fffe0ff */
[----:B------:R-:W-:Y:S11]  /*42c0*/  @!P0 BRA `(.L_x_70) ;  /* 0x00000000001c8947 */ /* 0x000ff60003800000 */
[----:B------:R-:W-:Y:S01]  /*42d0*/  PLOP3.LUT P1, PT, PT, PT, UP2, 0x80, 0x8 ;  /* 0x000000000008781c */ /* 0x000fe20003f2f028 */
[----:B-1----:R-:W2:Y:S03]  /*42e0*/  LDL R0, [R1+0x64] ;  /* 0x0000640001007983 */ /* 0x002ea60000100800 */
[----:B------:R-:W-:Y:S02]  /*42f0*/  PLOP3.LUT P1, PT, P1, PT, PT, 0x8, 0x80 ;  /* 0x000000000080781c */ /* 0x000fe40000f2e170 */
[----:B--2---:R-:W-:Y:S11]  /*4300*/  LOP3.LUT P0, RZ, R0, 0xff, RZ, 0xc0, !PT ;  /* 0x000000ff00ff7812 */ /* 0x004ff6000780c0ff */
[----:B------:R-:W-:Y:S02]  /*4310*/  @!UPT UIADD3 URZ, UPT, UPT, URZ, URZ, URZ ;  /* 0x000000fffffff290 */ /* 0x000fe4000fffe0ff */
[----:B------:R-:W-:Y:S11]  /*4320*/  @P0 FSETP.EQ.AND P1, PT, R185, RZ, PT ;  /* 0x000000ffb900020b */ /* 0x000ff60003f22000 */
[----:B------:R-:W-:Y:S02]  /*4330*/  @!UPT UIADD3 URZ, UPT, UPT, URZ, URZ, URZ ;  /* 0x000000fffffff290 */ /* 0x000fe4000fffe0ff */
.L_x_70:
[----:B------:R-:W-:Y:S01]  /*4340*/  ULEA UR5, UR29, UR6, 0x3 ;  /* 0x000000061d057291 */ /* 0x000fe2000f8e18ff */
[----:B-1----:R-:W-:Y:S02]  /*4350*/  SHF.L.U32 R2, R9, 0x1f, RZ ;  /* 0x0000001f09027819 */ /* 0x002fe400000006ff */
[----:B------:R-:W-:Y:S01]  /*4360*/  ELECT P0, URZ, PT ;  /* 0x0000000000ff782f */ /* 0x000fe20003800000 */
[----:B------:R-:W-:Y:S05]  /*4370*/  VIADD R0, R8, 0x1 ;  /* 0x0000000108007836 */ /* 0x000fea0000000000 */
[----:B------:R-:W1:Y:S02]  /*4380*/  SYNCS.PHASECHK.TRANS64.TRYWAIT P2, [UR5+0x40], R2 ;  /* 0x00004002ff0075a7 */ /* 0x000e640008041105 */
[----:B-1----:R-:W-:Y:S05]  /*4390*/  @!P2 BRA `(.L_x_71) ;  /* 0x0000006800c4a947 */ /* 0x002fea0003800000 */
.L_x_133:
[----:B------:R-:W-:Y:S01]  /*43a0*/  UIADD3 UR33, UPT, UPT, UR5, 0x30, URZ ;  /* 0x0000003005217890 */ /* 0x000fe2000fffe0ff */
[----:B------:R-:W-:Y:S01]  /*43b0*/  PLOP3.LUT P0, PT, P1, P0, PT, 0xf2, 0x2f ;  /* 0x00000000002f781c */ /* 0x000fe20000f01e72 */
[----:B------:R-:W-:Y:S01]  /*43c0*/  UMOV UR57, 0x10000000 ;  /* 0x1000000000397882 */ /* 0x000fe20000000000 */
[----:B------:R-:W-:Y:S01]  /*43d0*/  UMOV UR28, UR36 ;  /* 0x00000024001c7c82 */ /* 0x000fe20008000000 */
[----:B------:R-:W-:Y:S01]  /*43e0*/  UMOV UR12, UR36 ;  /* 0x00000024000c7c82 */ /* 0x000fe20008000000 */
[----:B------:R-:W-:Y:S01]  /*43f0*/  UMOV UR20, UR36 ;  /* 0x0000002400147c82 */ /* 0x000fe20008000000 */
[C---:B------:R-:W-:Y:S01]  /*4400*/  ISETP.NE.AND P1, PT, R0.reuse, 0x2, PT ;  /* 0x000000020000780c */ /* 0x040fe20003f25270 */
[----:B------:R-:W-:Y:S01]  /*4410*/  UMOV UR25, UR33 ;  /* 0x0000002100197c82 */ /* 0x000fe20008000000 */
[----:B------:R-:W-:Y:S01]  /*4420*/  UMOV UR9, UR33 ;  /* 0x0000002100097c82 */ /* 0x000fe20008000000 */
[----:B------:R-:W-:Y:S01]  /*4430*/  UMOV UR17, UR33 ;  /* 0x0000002100117c82 */ /* 0x000fe20008000000 */
[----:B-1----:R-:W-:Y:S02]  /*4440*/  SEL R2, RZ, 0x1, P1 ;  /* 0x00000001ff027807 */ /* 0x002fe40000800000 */
[----:B------:R-:W-:Y:S02]  /*4450*/  SEL R8, R0, RZ, P1 ;  /* 0x000000ff00087207 */ /* 0x000fe40000800000 */
[----:B------:R-:W-:Y:S01]  /*4460*/  VOTEU.ALL UP0, P0 ;  /* 0x0000000000ff7886 */ /* 0x000fe20000000000 */
[----:B------:R-:W-:Y:S04]  /*4470*/  LOP3.LUT R10, R10, R2, RZ, 0x3c, !PT ;  /* 0x000000020a0a7212 */ /* 0x000fe800078e3cff */
[----:B------:R-:W-:Y:S02]  /*4480*/  @!UP0 UIADD3 UR58, UP1, UPT, UR52, 0x580, URZ ;  /* 0x00000580343a8890 */ /* 0x000fe4000ff3e0ff */
[----:B------:R-:W-:Y:S02]  /*4490*/  @!UP0 UIMAD UR4, UR29, 0xb000, UR6 ;  /* 0x0000b0001d0488a4 */ /* 0x000fe4000f8e0206 */
[----:B------:R-:W-:Y:S02]  /*44a0*/  @!UP0 UIADD3.X UR59, UPT, UPT, URZ, UR53, URZ, UP1, !UPT ;  /* 0x00000035ff3b8290 */ /* 0x000fe40008ffe4ff */
[----:B------:R-:W-:Y:S02]  /*44b0*/  @!UP0 USHF.L.U32 UR35, UR56, 0x7, URZ ;  /* 0x0000000738238899 */ /* 0x000fe400080006ff */
[----:B------:R-:W-:Y:S02]  /*44c0*/  @!UP0 UIMAD UR34, UR47, 0xb0, URZ ;  /* 0x000000b02f2288a4 */ /* 0x000fe4000f8e02ff */
[----:B------:R-:W-:Y:S01]  /*44d0*/  @!UP0 UIADD3 UR32, UPT, UPT, UR4, 0x100, URZ ;  /* 0x0000010004208890 */ /* 0x000fe2000fffe0ff */
[----:B------:R-:W-:Y:S01]  /*44e0*/  VOTEU.ALL UP1, P0 ;  /* 0x0000000000ff7886 */ /* 0x000fe20000020000 */
[----:B------:R-:W-:Y:S01]  /*44f0*/  UMOV UR56, 0x0 ;  /* 0x0000000000387882 */ /* 0x000fe20000000000 */
[----:B------:R-:W-:Y:S02]  /*4500*/  @!UP0 UIADD3 UR26, UPT, UPT, UR34, 0x10, URZ ;  /* 0x00000010221a8890 */ /* 0x000fe4000fffe0ff */
[----:B------:R-:W-:Y:S01]  /*4510*/  @!UP0 UIADD3 UR24, UPT, UPT, UR4, 0x1100, URZ ;  /* 0x0000110004188890 */ /* 0x000fe2000fffe0ff */
[----:B------:R-:W-:Y:S03]  /*4520*/  UMOV UR27, UR35 ;  /* 0x00000023001b7c82 */ /* 0x000fe60008000000 */
[----:B------:R1:W-:Y:S01]  /*4530*/  @!UP1 UTMALDG.3D [UR32], [UR58], desc[UR56] ;  /* 0x000038203a0095b4 */ /* 0x0003e20008011000 */
[----:B------:R-:W-:Y:S01]  /*4540*/  VOTEU.ALL UP1, P0 ;  /* 0x0000000000ff7886 */ /* 0x000fe20000020000 */
[----:B------:R-:W-:Y:S02]  /*4550*/  @!UP0 UIADD3 UR10, UPT, UPT, UR34, 0x20, URZ ;  /* 0x00000020220a8890 */ /* 0x000fe4000fffe0ff */
[----:B------:R-:W-:Y:S01]  /*4560*/  @!UP0 UIADD3 UR8, UPT, UPT, UR4, 0x2100, URZ ;  /* 0x0000210004088890 */ /* 0x000fe2000fffe0ff */
[----:B------:R-:W-:Y:S01]  /*4570*/  UMOV UR11, UR35 ;  /* 0x00000023000b7c82 */ /* 0x000fe20008000000 */
[----:B------:R-:W-:Y:S01]  /*4580*/  @!UP0 UIADD3 UR18, UPT, UPT, UR34, 0x30, URZ ;  /* 0x0000003022128890 */ /* 0x000fe2000fffe0ff */
[----:B------:R2:W-:Y:S01]  /*4590*/  @!UP1 UTMALDG.3D [UR24], [UR58], desc[UR56] ;  /* 0x000038183a0095b4 */ /* 0x0005e20008011000 */
[----:B------:R-:W-:Y:S01]  /*45a0*/  VOTEU.ALL UP1, P0 ;  /* 0x0000000000ff7886 */ /* 0x000fe20000020000 */
[----:B------:R-:W-:Y:S01]  /*45b0*/  @!UP0 UIADD3 UR16, UPT, UPT, UR4, 0x3100, URZ ;  /* 0x0000310004108890 */ /* 0x000fe2000fffe0ff */
[----:B------:R-:W-:Y:S01]  /*45c0*/  UMOV UR19, UR35 ;  /* 0x0000002300137c82 */ /* 0x000fe20008000000 */
[----:B------:R-:W-:Y:S02]  /*45d0*/  UIADD3 UR29, UPT, UPT, UR29, 0x1, URZ ;  /* 0x000000011d1d7890 */ /* 0x000fe4000fffe0ff */
[----:B------:R-:W-:Y:S01]  /*45e0*/  UIADD3 UR47, UPT, UPT, UR22, UR45, URZ ;  /* 0x0000002d162f7290 */ /* 0x000fe2000fffe0ff */
[----:B------:R4:W-:Y:S01]  /*45f0*/  @!UP1 UTMALDG.3D [UR8], [UR58], desc[UR56] ;  /* 0x000038083a0095b4 */ /* 0x0009e20008011000 */
[----:B------:R-:W-:Y:S05]  /*4600*/  VOTEU.ALL UP1, P0 ;  /* 0x0000000000ff7886 */ /* 0x000fea0000020000 */
[----:B------:R5:W-:Y:S01]  /*4610*/  @!UP1 UTMALDG.3D [UR16], [UR58], desc[UR56] ;  /* 0x000038103a0095b4 */ /* 0x000be20008011000 */
[----:B------:R-:W-:Y:S01]  /*4620*/  VOTEU.ALL UP1, P0 ;  /* 0x0000000000ff7886 */ /* 0x000fe20000020000 */
[----:B-1----:R-:W-:Y:S01]  /*4630*/  UPRMT UR33, UR7, 0x654, UR33 ;  /* 0x0000065407217896 */ /* 0x002fe20008000021 */
[----:B------:R-:W-:Y:S01]  /*4640*/  UMOV UR36, UR50 ;  /* 0x0000003200247c82 */ /* 0x000fe20008000000 */
[----:B--2---:R-:W-:Y:S02]  /*4650*/  @!UP0 UIADD3 UR26, UPT, UPT, UR34, 0x40, URZ ;  /* 0x00000040221a8890 */ /* 0x004fe4000fffe0ff */
[----:B------:R-:W-:Y:S02]  /*4660*/  @!UP0 UIADD3 UR24, UPT, UPT, UR4, 0x4100, URZ ;  /* 0x0000410004188890 */ /* 0x000fe4000fffe0ff */
[----:B----4-:R-:W-:Y:S02]  /*4670*/  @!UP0 UIADD3 UR10, UPT, UPT, UR34, 0x50, URZ ;  /* 0x00000050220a8890 */ /* 0x010fe4000fffe0ff */
[----:B------:R-:W-:Y:S05]  /*4680*/  @!UP0 UIADD3 UR8, UPT, UPT, UR4, 0x5100, URZ ;  /* 0x0000510004088890 */ /* 0x000fea000fffe0ff */
[----:B------:R1:W-:Y:S01]  /*4690*/  @!UP1 UTMALDG.3D [UR24], [UR58], desc[UR56] ;  /* 0x000038183a0095b4 */ /* 0x0003e20008011000 */
[----:B------:R-:W-:Y:S01]  /*46a0*/  VOTEU.ALL UP1, P0 ;  /* 0x0000000000ff7886 */ /* 0x000fe20000020000 */
[----:B-----5:R-:W-:Y:S02]  /*46b0*/  @!UP0 UIADD3 UR18, UPT, UPT, UR34, 0x60, URZ ;  /* 0x0000006022128890 */ /* 0x020fe4000fffe0ff */
[----:B------:R-:W-:Y:S02]  /*46c0*/  @!UP0 UIADD3 UR16, UPT, UPT, UR4, 0x6100, URZ ;  /* 0x0000610004108890 */ /* 0x000fe4000fffe0ff */
[----:B------:R2:W-:Y:S01]  /*46d0*/  @!UP1 UTMALDG.3D [UR8], [UR58], desc[UR56] ;  /* 0x000038083a0095b4 */ /* 0x0005e20008011000 */
[----:B------:R-:W-:Y:S06]  /*46e0*/  VOTEU.ALL UP1, P0 ;  /* 0x0000000000ff7886 */ /* 0x000fec0000020000 */
[----:B------:R4:W-:Y:S01]  /*46f0*/  @!UP1 UTMALDG.3D [UR16], [UR58], desc[UR56] ;  /* 0x000038103a0095b4 */ /* 0x0009e20008011000 */
[----:B------:R-:W-:Y:S01]  /*4700*/  VOTEU.ALL UP1, P0 ;  /* 0x0000000000ff7886 */ /* 0x000fe20000020000 */
[----:B-1----:R-:W-:Y:S02]  /*4710*/  @!UP0 UIADD3 UR26, UPT, UPT, UR34, 0x70, URZ ;  /* 0x00000070221a8890 */ /* 0x002fe4000fffe0ff */
[----:B------:R-:W-:Y:S02]  /*4720*/  @!UP0 UIADD3 UR24, UPT, UPT, UR4, 0x7100, URZ ;  /* 0x0000710004188890 */ /* 0x000fe4000fffe0ff */
[----:B--2---:R-:W-:Y:S02]  /*4730*/  @!UP0 UIADD3 UR10, UPT, UPT, UR34, 0x80, URZ ;  /* 0x00000080220a8890 */ /* 0x004fe4000fffe0ff */
[----:B------:R-:W-:Y:S05]  /*4740*/  @!UP0 UIADD3 UR8, UPT, UPT, UR4, 0x8100, URZ ;  /* 0x0000810004088890 */ /* 0x000fea000fffe0ff */
[----:B------:R-:W-:Y:S01]  /*4750*/  @!UP1 UTMALDG.3D [UR24], [UR58], desc[UR56] ;  /* 0x000038183a0095b4 */ /* 0x000fe20008011000 */
[----:B------:R-:W-:Y:S01]  /*4760*/  VOTEU.ALL UP1, P0 ;  /* 0x0000000000ff7886 */ /* 0x000fe20000020000 */
[----:B----4-:R-:W-:Y:S02]  /*4770*/  @!UP0 UIADD3 UR18, UPT, UPT, UR34, 0x90, URZ ;  /* 0x0000009022128890 */ /* 0x010fe4000fffe0ff */
[----:B------:R-:W-:Y:S02]  /*4780*/  @!UP0 UIADD3 UR16, UPT, UPT, UR4, 0x9100, URZ ;  /* 0x0000910004108890 */ /* 0x000fe4000fffe0ff */
[----:B------:R1:W-:Y:S01]  /*4790*/  @!UP1 UTMALDG.3D [UR8], [UR58], desc[UR56] ;  /* 0x000038083a0095b4 */ /* 0x0003e20008011000 */
[----:B------:R-:W-:Y:S02]  /*47a0*/  UPLOP3.LUT UP1, UPT, UPT, UPT, UPT, 0x80, 0x8 ;  /* 0x000000000008789c */ /* 0x000fe40003f2f070 */
[----:B-1----:R-:W-:Y:S02]  /*47b0*/  @!UP0 UIADD3 UR10, UPT, UPT, UR34, 0xa0, URZ ;  /* 0x000000a0220a8890 */ /* 0x002fe4000fffe0ff */
[----:B------:R-:W-:Y:S01]  /*47c0*/  @!UP0 UIADD3 UR8, UPT, UPT, UR4, 0xa100, URZ ;  /* 0x0000a10004088890 */ /* 0x000fe2000fffe0ff */
[----:B------:R-:W-:Y:S05]  /*47d0*/  VOTEU.ALL UP0, P0 ;  /* 0x0000000000ff7886 */ /* 0x000fea0000000000 */
[----:B------:R-:W-:Y:S01]  /*47e0*/  @!UP0 UTMALDG.3D [UR16], [UR58], desc[UR56] ;  /* 0x000038103a0085b4 */ /* 0x000fe20008011000 */
[----:B------:R-:W-:Y:S04]  /*47f0*/  UISETP.NE.AND UP0, UPT, UR29, 0x2, UPT ;  /* 0x000000021d00788c */ /* 0x000fe8000bf05270 */
[----:B------:R-:W-:Y:S02]  /*4800*/  USEL UR4, URZ, 0x1, UP0 ;  /* 0x00000001ff047887 */ /* 0x000fe40008000000 */
[----:B------:R-:W-:Y:S02]  /*4810*/  USEL UR29, UR29, URZ, UP0 ;  /* 0x000000ff1d1d7287 */ /* 0x000fe40008000000 */
[----:B------:R-:W-:Y:S02]  /*4820*/  VOTEU.ALL UP0, P0 ;  /* 0x0000000000ff7886 */ /* 0x000fe40000000000 */
[----:B------:R-:W-:Y:S03]  /*4830*/  LOP3.LUT R9, R9, UR4, RZ, 0x3c, !PT ;  /* 0x0000000409097c12 */ /* 0x000fe6000f8e3cff */
[----:B------:R1:W-:Y:S01]  /*4840*/  @!UP0 UTMALDG.3D [UR8], [UR58], desc[UR56] ;  /* 0x000038083a0085b4 */ /* 0x0003e20008011000 */
[----:B------:R2:W-:Y:S01]  /*4850*/  @!P0 SYNCS.ARRIVE.TRANS64.RED.A0TR RZ, [UR5+0x30], R11 ;  /* 0x0000300bffff89a7 */ /* 0x0005e20008300405 */
[----:B------:R-:W-:Y:S01]  /*4860*/  SYNCS.ARRIVE.TRANS64.RED.A1T0 RZ, [UR33], RZ ;  /* 0x000000ffffff79a7 */ /* 0x000fe20008100421 */
[----:B-1----:R-:W-:Y:S01]  /*4870*/  UIADD3 UR56, UPT, UPT, UR23, UR46, URZ ;  /* 0x0000002e17387290 */ /* 0x002fe2000fffe0ff */
[----:B------:R-:W-:Y:S11]  /*4880*/  BRA.U UP3, `(.L_x_72) ;  /* 0xfffffff103a87547 */ /* 0x000ff6000b83ffff */
[----:B------:R-:W-:Y:S01]  /*4890*/  UIADD3 UR6, UPT, UPT, UR6, 0x40, URZ ;  /* 0x0000004006067890 */ /* 0x000fe2000fffe0ff */
[----:B------:R-:W-:-:S03]  /*48a0*/  SHF.L.U32 R0, R9, 0x1f, RZ ;  /* 0x0000001f09007819 */ /* 0x000fc600000006ff */
[----:B------:R-:W-:-:S09]  /*48b0*/  ULEA UR4, UR29, UR6, 0x3 ;  /* 0x000000061d047291 */ /* 0x000fd2000f8e18ff */
[----:B------:R-:W1:Y:S02]  /*48c0*/  SYNCS.PHASECHK.TRANS64.TRYWAIT P0, [UR4], R0 ;  /* 0x00000000ff0075a7 */ /* 0x000e640008001104 */
[----:B-1----:R-:W-:Y:S05]  /*48d0*/  @!P0 BRA `(.L_x_73) ;  /* 0x00000064008c8947 */ /* 0x002fea0003800000 */
.L_x_135:
        /* <DEDUP_REMOVED lines=8> */
.L_x_74:
[----:B-1----:R1:W4:Y:S02]  /*4960*/  SYNCS.PHASECHK.TRANS64.TRYWAIT P0, [R0+URZ], R2 ;  /* 0x00000002000075a7 */ /* 0x00232400080011ff */
[----:B----4-:R-:W-:Y:S05]  /*4970*/  @!P0 NANOSLEEP.SYNCS 0x989680 ;  /* 0x009896800000895d */ /* 0x010fea0003900000 */
[----:B------:R-:W4:Y:S02]  /*4980*/  @!P0 SYNCS.PHASECHK.TRANS64 P0, [R0+URZ], R2 ;  /* 0x00000002000085a7 */ /* 0x000f2400080010ff */
[----:B---34-:R-:W-:Y:S05]  /*4990*/  @P0 EXIT ;  /* 0x000000000000094d */ /* 0x018fea0003800000 */
[----:B------:R-:W-:Y:S05]  /*49a0*/  BRA `(.L_x_74) ;  /* 0xfffffffc00ec7947 */ /* 0x000fea000383ffff */
.L_x_64:
[----:B------:R-:W-:-:S06]  /*49b0*/  UISETP.GE.AND UP0, UPT, UR12, 0x4, UPT ;  /* 0x000000040c00788c */ /* 0x000fcc000bf06270 */
[----:B------:R-:W-:-:S13]  /*49c0*/  PLOP3.LUT P0, PT, PT, PT, UP0, 0x80, 0x8 ;  /* 0x000000000008781c */ /* 0x000fda0003f0f008 */
[----:B-1----:R-:W-:Y:S05]  /*49d0*/  @!P0 EXIT ;  /* 0x000000000000894d */ /* 0x002fea0003800000 */
[----:B------:R-:W-:Y:S01]  /*49e0*/  BAR.SYNC.DEFER_BLOCKING 0x6, 0xa0 ;  /* 0x0182800000007b1d */ /* 0x000fe20000010000 */
[----:B------:R-:W-:-:S05]  /*49f0*/  IMAD.U32 R0, R6, 0x10000, RZ ;  /* 0x0001000006007824 */ /* 0x000fca00078e00ff */
[----:B------:R-:W-:Y:S01]  /*4a00*/  UMOV UR4, 0x400 ;  /* 0x0000040000047882 */ /* 0x000fe20000000000 */
[----:B------:R-:W-:Y:S01]  /*4a10*/  LOP3.LUT R0, R0, 0x600000, RZ, 0xc0, !PT ;  /* 0x0060000000007812 */ /* 0x000fe200078ec0ff */
[----:B------:R-:W-:Y:S01]  /*4a20*/  ULEA UR4, UR7, UR4, 0x18 ;  /* 0x0000000407047291 */ /* 0x000fe2000f8ec0ff */
[----:B------:R-:W-:Y:S01]  /*4a30*/  UMOV UR5, URZ ;  /* 0x000000ff00057c82 */ /* 0x000fe20008000000 */
[----:B------:R-:W1:Y:S01]  /*4a40*/  LDCU UR40, c[0x0][0xb0c] ;  /* 0x00016180ff2877ac */ /* 0x000e620008000800 */
[----:B------:R-:W2:Y:S01]  /*4a50*/  LDCU UR58, c[0x0][0xb20] ;  /* 0x00016400ff3a77ac */ /* 0x000ea20008000800 */
[----:B------:R-:W3:Y:S01]  /*4a60*/  LDCU UR37, c[0x0][0xb30] ;  /* 0x00016600ff2577ac */ /* 0x000ee20008000800 */
[----:B------:R-:W4:Y:S04]  /*4a70*/  LDCU.64 UR52, c[0x0][0x888] ;  /* 0x00011100ff3477ac */ /* 0x000f280008000a00 */
[----:B------:R-:W1:Y:S01]  /*4a80*/  LDS R22, [UR4+0xf0] ;  /* 0x0000f004ff167984 */ /* 0x000e620008000800 */
[----:B------:R-:W-:Y:S01]  /*4a90*/  UMOV UR4, 0x1 ;  /* 0x0000000100047882 */ /* 0x000fe20000000000 */
[----:B------:R-:W1:Y:S01]  /*4aa0*/  LDCU.64 UR38, c[0x0][0xb28] ;  /* 0x00016500ff2677ac */ /* 0x000e620008000a00 */
[----:B------:R-:W1:Y:S01]  /*4ab0*/  LDCU.128 UR48, c[0x0][0xb10] ;  /* 0x00016200ff3077ac */ /* 0x000e620008000c00 */
[----:B------:R-:W-:Y:S01]  /*4ac0*/  UMOV UR44, URZ ;  /* 0x000000ff002c7c82 */ /* 0x000fe20008000000 */
[----:B------:R-:W-:Y:S01]  /*4ad0*/  UMOV UR15, URZ ;  /* 0x000000ff000f7c82 */ /* 0x000fe20008000000 */
[----:B------:R-:W-:Y:S01]  /*4ae0*/  UMOV UR43, URZ ;  /* 0x000000ff002b7c82 */ /* 0x000fe20008000000 */
[----:B-1----:R-:W-:Y:S01]  /*4af0*/  IADD3 R22, PT, PT, R22, R0, RZ ;  /* 0x0000000016167210 */ /* 0x002fe20007ffe0ff */
[----:B------:R-:W-:Y:S01]  /*4b00*/  IMAD.U32 R0, RZ, RZ, UR4 ;  /* 0x00000004ff007e24 */ /* 0x000fe2000f8e00ff */
[----:B------:R-:W-:-:S02]  /*4b10*/  UMOV UR4, URZ ;  /* 0x000000ff00047c82 */ /* 0x000fc40008000000 */
[----:B------:R-:W-:Y:S02]  /*4b20*/  MOV R2, UR4 ;  /* 0x0000000400027c02 */ /* 0x000fe40008000f00 */
[----:B------:R1:W-:Y:S02]  /*4b30*/  STL [R1+0x68], R0 ;  /* 0x0000680001007387 */ /* 0x0003e40000100800 */
[----:B-1----:R-:W-:-:S05]  /*4b40*/  MOV R0, UR5 ;  /* 0x0000000500007c02 */ /* 0x002fca0008000f00 */
[----:B------:R1:W-:Y:S02]  /*4b50*/  STL [R1+0x70], R0 ;  /* 0x0000700001007387 */ /* 0x0003e40000100800 */
[----:B-1----:R-:W-:-:S05]  /*4b60*/  IMAD.U32 R0, RZ, RZ, UR4 ;  /* 0x00000004ff007e24 */ /* 0x002fca000f8e00ff */
[----:B------:R1:W-:Y:S02]  /*4b70*/  STL [R1+0x6c], R0 ;  /* 0x00006c0001007387 */ /* 0x0003e40000100800 */
[----:B-1----:R-:W-:-:S05]  /*4b80*/  IMAD.U32 R0, RZ, RZ, UR5 ;  /* 0x00000005ff007e24 */ /* 0x002fca000f8e00ff */
[----:B------:R1:W-:Y:S04]  /*4b90*/  STL [R1+0x80], R0 ;  /* 0x0000800001007387 */ /* 0x0003e80000100800 */
[----:B--234-:R1:W-:Y:S02]  /*4ba0*/  STL [R1+0x7c], R2 ;  /* 0x00007c0201007387 */ /* 0x01c3e40000100800 */
.L_x_104:
[----:B--2---:R-:W2:Y:S01]  /*4bb0*/  S2UR UR60, SR_CgaCtaId ;  /* 0x00000000003c79c3 */ /* 0x004ea20000008800 */
[----:B-1----:R-:W3:Y:S01]  /*4bc0*/  LDL R0, [R1+0x6c] ;  /* 0x00006c0001007983 */ /* 0x002ee20000100800 */
[----:B------:R-:W-:Y:S01]  /*4bd0*/  UMOV UR4, 0x400 ;  /* 0x0000040000047882 */ /* 0x000fe20000000000 */
[----:B---3--:R-:W-:Y:S01]  /*4be0*/  R2UR UR5, R0 ;  /* 0x00000000000572ca */ /* 0x008fe200000e0000 */
[----:B--2---:R-:W-:Y:S04]  /*4bf0*/  ULEA UR60, UR60, UR4, 0x18 ;  /* 0x000000043c3c7291 */ /* 0x004fe8000f8ec0ff */
[----:B------:R-:W-:Y:S08]  /*4c00*/  ULEA UR4, UR15, UR60, 0x3 ;  /* 0x0000003c0f047291 */ /* 0x000ff0000f8e18ff */
[----:B------:R-:W-:Y:S05]  /*4c10*/  IMAD.U32 R0, RZ, RZ, UR5 ;  /* 0x00000005ff007e24 */ /* 0x000fea000f8e00ff */
[----:B------:R-:W-:Y:S04]  /*4c20*/  SHF.L.U32 R0, R0, 0x1f, RZ ;  /* 0x0000001f00007819 */ /* 0x000fe800000006ff */
[----:B------:R-:W1:Y:S02]  /*4c30*/  SYNCS.PHASECHK.TRANS64.TRYWAIT P0, [UR4+0x60], R0 ;  /* 0x00006000ff0075a7 */ /* 0x000e640008001104 */
[----:B-1----:R-:W-:Y:S05]  /*4c40*/  @!P0 BRA `(.L_x_75) ;  /* 0x0000006000c88947 */ /* 0x002fea0003800000 */
.L_x_137:
[----:B------:R-:W-:Y:S02]  /*4c50*/  ULEA UR5, UR15, UR60, 0x4 ;  /* 0x0000003c0f057291 */ /* 0x000fe4000f8e20ff */
[----:B------:R-:W-:Y:S01]  /*4c60*/  UIADD3 UR4, UPT, UPT, UR4, 0x70, URZ ;  /* 0x0000007004047890 */ /* 0x000fe2000fffe0ff */
[----:B------:R-:W2:Y:S03]  /*4c70*/  LDCU UR6, c[0x0][0xb24] ;  /* 0x00016480ff0677ac */ /* 0x000ea60008000800 */
[----:B------:R-:W-:Y:S03]  /*4c80*/  UPRMT UR4, URZ, 0x654, UR4 ;  /* 0x00000654ff047896 */ /* 0x000fe60008000004 */
[----:B------:R-:W3:Y:S01]  /*4c90*/  LDS.128 R4, [UR5+0xd0] ;  /* 0x0000d005ff047984 */ /* 0x000ee20008000c00 */
[----:B------:R-:W-:Y:S01]  /*4ca0*/  @!PT LDS RZ, [RZ] ;  /* 0x00000000fffff984 */ /* 0x000fe20000000800 */
[----:B------:R-:W-:Y:S01]  /*4cb0*/  @!PT LDS RZ, [RZ] ;  /* 0x00000000fffff984 */ /* 0x000fe20000000800 */
[----:B------:R-:W-:Y:S01]  /*4cc0*/  @!PT LDS RZ, [RZ] ;  /* 0x00000000fffff984 */ /* 0x000fe20000000800 */
[----:B------:R-:W-:Y:S01]  /*4cd0*/  @!PT LDS RZ, [RZ] ;  /* 0x00000000fffff984 */ /* 0x000fe20000000800 */
[----:B------:R4:W-:Y:S07]  /*4ce0*/  MEMBAR.ALL.CTA ;  /* 0x0000000000007992 */ /* 0x0009ee0000008000 */
[----:B----4-:R-:W4:Y:S02]  /*4cf0*/  FENCE.VIEW.ASYNC.S ;  /* 0x00000000000073c6 */ /* 0x010f240000000000 */
[----:B----4-:R-:W-:Y:S01]  /*4d00*/  SYNCS.ARRIVE.TRANS64.RED.A1T0 RZ, [UR4], RZ ;  /* 0x000000ffffff79a7 */ /* 0x010fe20008100404 */
[----:B---3--:R-:W-:Y:S11]  /*4d10*/  LOP3.LUT P0, RZ, R6, 0x1, RZ, 0xc0, !PT ;  /* 0x0000000106ff7812 */ /* 0x008ff6000780c0ff */
[----:B------:R-:W-:Y:S02]  /*4d20*/  @!UPT UIADD3 URZ, UPT, UPT, URZ, URZ, URZ ;  /* 0x000000fffffff290 */ /* 0x000fe4000fffe0ff */
[----:B------:R-:W-:Y:S01]  /*4d30*/  VOTEU.ANY UP0, P0 ;  /* 0x0000000000ff7886 */ /* 0x000fe20000000100 */
[----:B------:R-:W-:Y:S01]  /*4d40*/  PLOP3.LUT P3, PT, PT, PT, UP0, 0x80, 0x8 ;  /* 0x000000000008781c */ /* 0x000fe20003f6f008 */
[----:B------:R-:W-:Y:S01]  /*4d50*/  UP2UR UR5, UPR, URZ, 0x1 ;  /* 0x00000001ff057883 */ /* 0x000fe20008000000 */
[----:B------:R-:W-:Y:S02]  /*4d60*/  PLOP3.LUT P1, PT, PT, PT, UP0, 0x80, 0x8 ;  /* 0x000000000008781c */ /* 0x000fe40003f2f008 */
[----:B------:R-:W-:Y:S02]  /*4d70*/  PLOP3.LUT P2, PT, PT, PT, UP0, 0x80, 0x8 ;  /* 0x000000000008781c */ /* 0x000fe40003f4f008 */
[----:B------:R-:W-:Y:S01]  /*4d80*/  PLOP3.LUT P0, PT, PT, PT, UP0, 0x80, 0x8 ;  /* 0x000000000008781c */ /* 0x000fe20003f0f008 */
[----:B------:R-:W-:Y:S01]  /*4d90*/  IMAD.U32 R3, RZ, RZ, UR5 ;  /* 0x00000005ff037e24 */ /* 0x000fe2000f8e00ff */
[----:B--2---:R-:W-:Y:S04]  /*4da0*/  UISETP.GE.AND UP0, UPT, UR6, 0x1, UPT ;  /* 0x000000010600788c */ /* 0x004fe8000bf06270 */
[----:B------:R2:W-:Y:S01]  /*4db0*/  STL [R1+0x74], R3 ;  /* 0x0000740301007387 */ /* 0x0005e20000100800 */
[----:B-1----:R-:W-:Y:S02]  /*4dc0*/  @P3 MOV R2, R4 ;  /* 0x0000000400023202 */ /* 0x002fe40000000f00 */
[----:B------:R-:W-:Y:S02]  /*4dd0*/  @P1 LOP3.LUT R0, R5, 0xffff, RZ, 0xc0, !PT ;  /* 0x0000ffff05001812 */ /* 0x000fe400078ec0ff */
[----:B------:R-:W-:Y:S02]  /*4de0*/  @P2 R2UR UR42, R2 ;  /* 0x00000000022a22ca */ /* 0x000fe400000e0000 */
[----:B------:R-:W-:Y:S01]  /*4df0*/  @P0 R2UR UR41, R0 ;  /* 0x00000000002902ca */ /* 0x000fe200000e0000 */
[----:B------:R-:W-:Y:S03]  /*4e00*/  @!UPT UIADD3 URZ, UPT, UPT, URZ, URZ, URZ ;  /* 0x000000fffffff290 */ /* 0x000fe6000fffe0ff */
[----:B------:R-:W-:Y:S11]  /*4e10*/  BRA.U !UP0, `(.L_x_76) ;  /* 0x0000000108c87547 */ /* 0x000ff6000b800000 */
[----:B------:R-:W1:Y:S01]  /*4e20*/  LDCU UR9, c[0x0][0x370] ;  /* 0x00006e00ff0977ac */ /* 0x000e620008000800 */
[----:B------:R-:W3:Y:S01]  /*4e30*/  LDCU UR4, c[0x0][0x374] ;  /* 0x00006e80ff0477ac */ /* 0x000ee20008000800 */
[----:B------:R-:W-:Y:S02]  /*4e40*/  UISETP.NE.AND UP0, UPT, UR50, 0x1, UPT ;  /* 0x000000013200788c */ /* 0x000fe4000bf05270 */
[----:B------:R-:W-:Y:S02]  /*4e50*/  UISETP.NE.AND UP1, UPT, UR40, 0x1, UPT ;  /* 0x000000012800788c */ /* 0x000fe4000bf25270 */
[----:B------:R-:W-:Y:S02]  /*4e60*/  UIMAD.WIDE.U32 UR12, UR42, UR48, URZ ;  /* 0x000000302a0c72a5 */ /* 0x000fe4000f8e00ff */
[----:B------:R-:W-:Y:S02]  /*4e70*/  UISETP.NE.AND UP2, UPT, UR6, 0x1, UPT ;  /* 0x000000010600788c */ /* 0x000fe4000bf45270 */
[----:B------:R-:W-:Y:S02]  /*4e80*/  UIMAD.WIDE.U32 UR10, UR41, UR51, URZ ;  /* 0x00000033290a72a5 */ /* 0x000fe4000f8e00ff */
[----:B-1----:R-:W-:Y:S01]  /*4e90*/  UIMAD.WIDE.U32 UR16, UR9, UR48, URZ ;  /* 0x00000030091072a5 */ /* 0x002fe2000f8e00ff */
[----:B------:R-:W-:Y:S01]  /*4ea0*/  UMOV UR7, UR13 ;  /* 0x0000000d00077c82 */ /* 0x000fe20008000000 */
[----:B---3--:R-:W-:Y:S02]  /*4eb0*/  UIMAD.WIDE.U32 UR18, UR4, UR51, URZ ;  /* 0x00000033041272a5 */ /* 0x008fe4000f8e00ff */
[----:B------:R-:W-:Y:S03]  /*4ec0*/  USHF.R.U32.HI UR7, URZ, UR49, UR7 ;  /* 0x00000031ff077299 */ /* 0x000fe60008011607 */
[----:B------:R-:W-:Y:S01]  /*4ed0*/  UMOV UR16, UR17 ;  /* 0x0000001100107c82 */ /* 0x000fe20008000000 */
[----:B------:R-:W-:Y:S01]  /*4ee0*/  UMOV UR10, UR11 ;  /* 0x0000000b000a7c82 */ /* 0x000fe20008000000 */
[----:B------:R-:W-:Y:S02]  /*4ef0*/  @UP1 USHF.R.U32.HI UR9, URZ, UR49, UR16 ;  /* 0x00000031ff091299 */ /* 0x000fe40008011610 */
[----:B------:R-:W-:Y:S02]  /*4f00*/  USHF.R.U32.HI UR10, URZ, UR58, UR10 ;  /* 0x0000003aff0a7299 */ /* 0x000fe4000801160a */
[----:B------:R-:W-:Y:S02]  /*4f10*/  UIMAD.WIDE.U32 UR12, UR9, UR38, URZ ;  /* 0x00000026090c72a5 */ /* 0x000fe4000f8e00ff */
[----:B------:R-:W-:Y:S01]  /*4f20*/  USEL UR10, UR41, UR10, !UP0 ;  /* 0x0000000a290a7287 */ /* 0x000fe2000c000000 */
[----:B------:R-:W-:Y:S02]  /*4f30*/  UMOV UR5, UR19 ;  /* 0x0000001300057c82 */ /* 0x000fe40008000000 */
[----:B------:R-:W-:Y:S02]  /*4f40*/  @UP0 USHF.R.U32.HI UR4, URZ, UR58, UR5 ;  /* 0x0000003aff040299 */ /* 0x000fe40008011605 */
[----:B------:R-:W-:Y:S02]  /*4f50*/  UMOV UR12, UR13 ;  /* 0x0000000d000c7c82 */ /* 0x000fe40008000000 */
[----:B------:R-:W-:Y:S02]  /*4f60*/  UIMAD.WIDE.U32 UR16, UR4, UR38, URZ ;  /* 0x00000026041072a5 */ /* 0x000fe4000f8e00ff */
[----:B------:R-:W-:Y:S02]  /*4f70*/  @UP2 USHF.R.U32.HI UR9, URZ, UR39, UR12 ;  /* 0x00000027ff092299 */ /* 0x000fe4000801160c */
[----:B------:R-:W-:Y:S03]  /*4f80*/  UIMAD.WIDE.U32 UR12, UR10, UR38, URZ ;  /* 0x000000260a0c72a5 */ /* 0x000fe6000f8e00ff */
[----:B------:R-:W-:Y:S02]  /*4f90*/  UMOV UR5, UR17 ;  /* 0x0000001100057c82 */ /* 0x000fe40008000000 */
[----:B------:R-:W-:Y:S02]  /*4fa0*/  @UP2 USHF.R.U32.HI UR4, URZ, UR39, UR5 ;  /* 0x00000027ff042299 */ /* 0x000fe40008011605 */
[----:B------:R-:W-:Y:S02]  /*4fb0*/  USEL UR5, UR42, UR7, !UP1 ;  /* 0x000000072a057287 */ /* 0x000fe4000c800000 */
[----:B------:R-:W-:Y:S02]  /*4fc0*/  UIMAD UR4, UR6, UR4, URZ ;  /* 0x00000004060472a4 */ /* 0x000fe4000f8e02ff */
[----:B------:R-:W-:Y:S02]  /*4fd0*/  UIMAD UR7, UR6, UR9, URZ ;  /* 0x00000009060772a4 */ /* 0x000fe4000f8e02ff */
[----:B------:R-:W-:Y:S02]  /*4fe0*/  UISETP.GE.AND UP0, UPT, UR10, UR4, UPT ;  /* 0x000000040a00728c */ /* 0x000fe4000bf06270 */
[----:B------:R-:W-:Y:S02]  /*4ff0*/  UIADD3 UR8, UPT, UPT, -UR5, URZ, URZ ;  /* 0x000000ff05087290 */ /* 0x000fe4000fffe1ff */
[----:B------:R-:W-:Y:S02]  /*5000*/  UISETP.GE.OR UP0, UPT, UR5, UR7, UP0 ;  /* 0x000000070500728c */ /* 0x000fe40008706670 */
[----:B------:R-:W-:Y:S01]  /*5010*/  UIMAD UR42, UR40, UR8, UR42 ;  /* 0x00000008282a72a4 */ /* 0x000fe2000f8e022a */
[----:B------:R-:W-:Y:S01]  /*5020*/  UMOV UR4, UR13 ;  /* 0x0000000d00047c82 */ /* 0x000fe20008000000 */
[----:B------:R-:W-:Y:S02]  /*5030*/  UIMAD.WIDE.U32 UR12, UR5, UR38, URZ ;  /* 0x00000026050c72a5 */ /* 0x000fe4000f8e00ff */
[----:B------:R-:W-:Y:S04]  /*5040*/  USHF.R.U32.HI UR4, URZ, UR39, UR4 ;  /* 0x00000027ff047299 */ /* 0x000fe80008011604 */
[----:B------:R-:W-:Y:S03]  /*5050*/  USEL UR14, UR10, UR4, !UP2 ;  /* 0x000000040a0e7287 */ /* 0x000fe6000d000000 */
[----:B------:R-:W-:Y:S01]  /*5060*/  @!UP0 UMOV UR4, UR13 ;  /* 0x0000000d00048c82 */ /* 0x000fe20008000000 */
[----:B------:R-:W-:Y:S02]  /*5070*/  UIADD3 UR7, UPT, UPT, -UR14, URZ, URZ ;  /* 0x000000ff0e077290 */ /* 0x000fe4000fffe1ff */
[----:B------:R-:W-:Y:S02]  /*5080*/  @!UP0 USHF.R.U32.HI UR4, URZ, UR39, UR4 ;  /* 0x00000027ff048299 */ /* 0x000fe40008011604 */
[----:B------:R-:W-:Y:S02]  /*5090*/  UIMAD UR11, UR6, UR7, UR10 ;  /* 0x00000007060b72a4 */ /* 0x000fe4000f8e020a */
[----:B------:R-:W-:Y:S02]  /*50a0*/  @!UP0 USEL UR4, UR5, UR4, !UP2 ;  /* 0x0000000405048287 */ /* 0x000fe4000d000000 */
[----:B------:R-:W-:Y:S02]  /*50b0*/  UIADD3 UR7, UPT, UPT, -UR10, URZ, URZ ;  /* 0x000000ff0a077290 */ /* 0x000fe4000fffe1ff */
[----:B------:R-:W-:Y:S02]  /*50c0*/  @!UP0 UIMAD UR9, UR9, UR11, UR4 ;  /* 0x0000000b090982a4 */ /* 0x000fe4000f8e0204 */
[----:B------:R-:W-:Y:S02]  /*50d0*/  @!UP0 UIADD3 UR4, UPT, UPT, UR14, -UR4, URZ ;  /* 0x800000040e048290 */ /* 0x000fe4000fffe0ff */
[----:B------:R-:W-:Y:S02]  /*50e0*/  UIMAD UR41, UR50, UR7, UR41 ;  /* 0x00000007322972a4 */ /* 0x000fe4000f8e0229 */
[----:B------:R-:W-:Y:S03]  /*50f0*/  @!UP0 UIMAD UR10, UR4, UR6, UR5 ;  /* 0x00000006040a82a4 */ /* 0x000fe6000f8e0205 */
[----:B------:R-:W-:Y:S02]  /*5100*/  @!UP0 UMOV UR5, UR9 ;  /* 0x0000000900058c82 */ /* 0x000fe40008000000 */
[----:B------:R-:W-:Y:S02]  /*5110*/  UIMAD UR42, UR5, UR40, UR42 ;  /* 0x00000028052a72a4 */ /* 0x000fe4000f8e022a */
[----:B------:R-:W-:Y:S11]  /*5120*/  UIMAD UR41, UR10, UR50, UR41 ;  /* 0x000000320a2972a4 */ /* 0x000ff6000f8e0229 */
[----:B------:R-:W-:Y:S01]  /*5130*/  @!UPT UIADD3 URZ, UPT, UPT, URZ, URZ, URZ ;  /* 0x000000fffffff290 */ /* 0x000fe2000fffe0ff */
.L_x_76:
[----:B------:R-:W-:Y:S01]  /*5140*/  UISETP.NE.AND UP0, UPT, UR37, 0x1, UPT ;  /* 0x000000012500788c */ /* 0x000fe2000bf05270 */
[----:B------:R-:W-:Y:S10]  /*5150*/  R2UR UR4, R3 ;  /* 0x00000000030472ca */ /* 0x000ff400000e0000 */
[----:B------:R-:W1:Y:S03]  /*5160*/  @!UP0 LDCU.128 UR8, c[0x0][0xb10] ;  /* 0x00016200ff0887ac */ /* 0x000e660008000c00 */
[----:B------:R-:W-:Y:S01]  /*5170*/  UISETP.NE.AND UP1, UPT, UR4, URZ, UPT ;  /* 0x000000ff0400728c */ /* 0x000fe2000bf25270 */
[----:B------:R-:W3:Y:S01]  /*5180*/  @!UP0 LDCU UR5, c[0x0][0xb0c] ;  /* 0x00016180ff0587ac */ /* 0x000ee20008000800 */
[----:B------:R-:W4:Y:S04]  /*5190*/  @!UP0 LDCU UR4, c[0x0][0xb20] ;  /* 0x00016400ff0487ac */ /* 0x000f280008000800 */
[----:B------:R-:W-:Y:S02]  /*51a0*/  PLOP3.LUT P1, PT, PT, PT, UP1, 0x80, 0x8 ;  /* 0x000000000008781c */ /* 0x000fe40003f2f018 */
[----:B------:R-:W-:Y:S01]  /*51b0*/  PLOP3.LUT P0, PT, PT, PT, UP1, 0x80, 0x8 ;  /* 0x000000000008781c */ /* 0x000fe20003f0f018 */
[----:B-1----:R-:W-:Y:S02]  /*51c0*/  UIMAD.WIDE.U32 UR6, UR42, UR8, URZ ;  /* 0x000000082a0672a5 */ /* 0x002fe4000f8e00ff */
[----:B------:R-:W-:Y:S02]  /*51d0*/  UIMAD.WIDE.U32 UR12, UR41, UR11, URZ ;  /* 0x0000000b290c72a5 */ /* 0x000fe4000f8e00ff */
[----:B------:R-:W-:Y:S03]  /*51e0*/  @!UP0 UISETP.NE.AND UP1, UPT, UR10, 0x1, UPT ;  /* 0x000000010a00888c */ /* 0x000fe6000bf25270 */
[----:B------:R-:W-:Y:S02]  /*51f0*/  @!UP0 UMOV UR6, UR7 ;  /* 0x0000000700068c82 */ /* 0x000fe40008000000 */
[----:B------:R-:W-:Y:S01]  /*5200*/  @!UP0 USHF.R.U32.HI UR6, URZ, UR9, UR6 ;  /* 0x00000009ff068299 */ /* 0x000fe20008011606 */
[----:B------:R-:W-:Y:S01]  /*5210*/  @P1 SHF.R.U32.HI R4, RZ, 0x10, R5 ;  /* 0x00000010ff041819 */ /* 0x000fe20000011605 */
[----:B---3--:R-:W-:Y:S01]  /*5220*/  @!UP0 UISETP.NE.AND UP2, UPT, UR5, 0x1, UPT ;  /* 0x000000010500888c */ /* 0x008fe2000bf45270 */
[----:B------:R-:W-:Y:S02]  /*5230*/  @!UP0 UMOV UR7, UR13 ;  /* 0x0000000d00078c82 */ /* 0x000fe40008000000 */
[----:B------:R-:W-:Y:S01]  /*5240*/  @P0 R2UR UR59, R4 ;  /* 0x00000000043b02ca */ /* 0x000fe200000e0000 */
[----:B----4-:R-:W-:Y:S02]  /*5250*/  @!UP0 USHF.R.U32.HI UR4, URZ, UR4, UR7 ;  /* 0x00000004ff048299 */ /* 0x010fe40008011607 */
[----:B------:R-:W-:Y:S02]  /*5260*/  @!UP0 USEL UR7, UR42, UR6, !UP2 ;  /* 0x000000062a078287 */ /* 0x000fe4000d000000 */
[----:B------:R-:W-:Y:S04]  /*5270*/  @!UP0 USEL UR6, UR41, UR4, !UP1 ;  /* 0x0000000429068287 */ /* 0x000fe8000c800000 */
[----:B------:R-:W-:Y:S02]  /*5280*/  @!UP0 UIADD3 UR4, UPT, UPT, -UR7, UR6, URZ ;  /* 0x0000000607048290 */ /* 0x000fe4000fffe1ff */
[----:B------:R-:W-:Y:S02]  /*5290*/  @!UP0 UIADD3 UR6, UPT, UPT, UR7, -UR6, URZ ;  /* 0x8000000607068290 */ /* 0x000fe4000fffe0ff */
[----:B------:R-:W-:Y:S02]  /*52a0*/  @!UP0 UIMAD UR42, UR4, UR5, UR42 ;  /* 0x00000005042a82a4 */ /* 0x000fe4000f8e022a */
[----:B------:R-:W-:Y:S02]  /*52b0*/  UIADD3 UR4, UPT, UPT, UR15, 0x1, URZ ;  /* 0x000000010f047890 */ /* 0x000fe4000fffe0ff */
[----:B------:R-:W-:Y:S02]  /*52c0*/  UIADD3 UR7, UPT, UPT, UR60, 0x100, URZ ;  /* 0x000001003c077890 */ /* 0x000fe4000fffe0ff */
[----:B------:R-:W-:Y:S02]  /*52d0*/  @!UP0 UIMAD UR41, UR6, UR10, UR41 ;  /* 0x0000000a062982a4 */ /* 0x000fe4000f8e0229 */
[----:B------:R-:W-:Y:S01]  /*52e0*/  IMAD.U32 R0, RZ, RZ, UR4 ;  /* 0x00000004ff007e24 */ /* 0x000fe2000f8e00ff */
[----:B------:R-:W-:Y:S04]  /*52f0*/  ULOP3.LUT UP0, URZ, UR7, 0x90, URZ, 0xc0, !UPT ;  /* 0x0000009007ff7892 */ /* 0x000fe8000f80c0ff */
[----:B------:R1:W-:Y:S05]  /*5300*/  STL [R1+0x84], R0 ;  /* 0x0000840001007387 */ /* 0x0003ea0000100800 */
[----:B------:R-:W-:Y:S05]  /*5310*/  BRA.U !UP0, `(.L_x_77) ;  /* 0x00000001087c7547 */ /* 0x000fea000b800000 */
[----:B------:R-:W3:Y:S01]  /*5320*/  LDCU.64 UR8, c[0x4][0x80] ;  /* 0x01001000ff0877ac */ /* 0x000ee20008000a00 */
[----:B------:R-:W-:Y:S01]  /*5330*/  MOV R16, 0x0 ;  /* 0x0000000000107802 */ /* 0x000fe20000000f00 */
[----:B------:R-:W-:Y:S02]  /*5340*/  HFMA2 R12, -RZ, RZ, 0, 5.9604644775390625e-08 ;  /* 0x00000001ff0c7431 */ /* 0x000fe400000001ff */
[----:B------:R-:W-:Y:S01]  /*5350*/  IMAD.MOV.U32 R8, RZ, RZ, 0x70 ;  /* 0x00000070ff087424 */ /* 0x000fe200078e00ff */
[----:B--2---:R2:W4:Y:S01]  /*5360*/  LDC.64 R2, c[0x4][R16] ;  /* 0x0100000010027b82 */ /* 0x0045220000000a00 */
[----:B------:R-:W1:Y:S01]  /*5370*/  LDCU.64 UR6, c[0x4][0x88] ;  /* 0x01001100ff0677ac */ /* 0x000e620008000a00 */
[----:B------:R-:W-:Y:S01]  /*5380*/  IMAD.MOV.U32 R13, RZ, RZ, RZ ;  /* 0x000000ffff0d7224 */ /* 0x000fe200078e00ff */
[----:B------:R-:W1:Y:S01]  /*5390*/  LDCU.64 UR4, c[0x4][0x8] ;  /* 0x01000100ff0477ac */ /* 0x000e620008000a00 */
[----:B---3--:R-:W-:Y:S01]  /*53a0*/  MOV R5, UR9 ;  /* 0x0000000900057c02 */ /* 0x008fe20008000f00 */
[----:B------:R-:W-:Y:S01]  /*53b0*/  IMAD.U32 R4, RZ, RZ, UR8 ;  /* 0x00000008ff047e24 */ /* 0x000fe2000f8e00ff */
[----:B-1----:R-:W-:Y:S01]  /*53c0*/  MOV R7, UR7 ;  /* 0x0000000700077c02 */ /* 0x002fe20008000f00 */
[----:B------:R-:W-:Y:S01]  /*53d0*/  IMAD.U32 R6, RZ, RZ, UR6 ;  /* 0x00000006ff067e24 */ /* 0x000fe2000f8e00ff */
[----:B------:R-:W-:Y:S01]  /*53e0*/  MOV R11, UR5 ;  /* 0x00000005000b7c02 */ /* 0x000fe20008000f00 */
[----:B------:R-:W-:Y:S02]  /*53f0*/  IMAD.U32 R10, RZ, RZ, UR4 ;  /* 0x00000004ff0a7e24 */ /* 0x000fe4000f8e00ff */
[----:B------:R-:W-:Y:S07]  /*5400*/  LEPC R20, `(.L_x_78) ;  /* 0x000000001014794e */ /* 0x000fee0000000000 */
[----:B--2-45:R-:W-:Y:S05]  /*5410*/  CALL.ABS.NOINC R2 ;  /* 0x0000000002007343 */ /* 0x034fea0003c00000 */
.L_x_78:
[----:B------:R-:W1:Y:S01]  /*5420*/  LDCU.64 UR8, c[0x4][0x80] ;  /* 0x01001000ff0877ac */ /* 0x000e620008000a00 */
[----:B------:R2:W3:Y:S01]  /*5430*/  LDC.64 R2, c[0x4][R16] ;  /* 0x0100000010027b82 */ /* 0x0004e20000000a00 */
[----:B------:R-:W-:Y:S02]  /*5440*/  HFMA2 R12, -RZ, RZ, 0, 5.9604644775390625e-08 ;  /* 0x00000001ff0c7431 */ /* 0x000fe400000001ff */
[----:B------:R-:W-:Y:S02]  /*5450*/  IMAD.MOV.U32 R8, RZ, RZ, 0x70 ;  /* 0x00000070ff087424 */ /* 0x000fe400078e00ff */
[----:B------:R-:W-:Y:S01]  /*5460*/  IMAD.MOV.U32 R13, RZ, RZ, RZ ;  /* 0x000000ffff0d7224 */ /* 0x000fe200078e00ff */
[----:B------:R-:W4:Y:S01]  /*5470*/  LDCU.64 UR6, c[0x4][0x88] ;  /* 0x01001100ff0677ac */ /* 0x000f220008000a00 */
[----:B------:R-:W5:Y:S01]  /*5480*/  LDCU.64 UR4, c[0x4][0x8] ;  /* 0x01000100ff0477ac */ /* 0x000f620008000a00 */
[----:B-1----:R-:W-:Y:S02]  /*5490*/  MOV R4, UR8 ;  /* 0x0000000800047c02 */ /* 0x002fe40008000f00 */
[----:B------:R-:W-:Y:S02]  /*54a0*/  MOV R5, UR9 ;  /* 0x0000000900057c02 */ /* 0x000fe40008000f00 */
[----:B----4-:R-:W-:Y:S01]  /*54b0*/  MOV R7, UR7 ;  /* 0x0000000700077c02 */ /* 0x010fe20008000f00 */
[----:B------:R-:W-:Y:S01]  /*54c0*/  IMAD.U32 R6, RZ, RZ, UR6 ;  /* 0x00000006ff067e24 */ /* 0x000fe2000f8e00ff */
[----:B-----5:R-:W-:Y:S01]  /*54d0*/  MOV R11, UR5 ;  /* 0x00000005000b7c02 */ /* 0x020fe20008000f00 */
[----:B--2---:R-:W-:Y:S02]  /*54e0*/  IMAD.U32 R10, RZ, RZ, UR4 ;  /* 0x00000004ff0a7e24 */ /* 0x004fe4000f8e00ff */
[----:B------:R-:W-:Y:S07]  /*54f0*/  LEPC R20, `(.L_x_77) ;  /* 0x000000001014794e */ /* 0x000fee0000000000 */
[----:B---3--:R-:W-:Y:S05]  /*5500*/  CALL.ABS.NOINC R2 ;  /* 0x0000000002007343 */ /* 0x008fea0003c00000 */
.L_x_77:
[----:B------:R-:W-:Y:S01]  /*5510*/  PLOP3.LUT P1, PT, PT, PT, PT, 0x8, 0x80 ;  /* 0x000000000080781c */ /* 0x000fe20003f2e170 */
[----:B------:R-:W-:Y:S01]  /*5520*/  UISETP.NE.AND UP1, UPT, UR57, URZ, UPT ;  /* 0x000000ff3900728c */ /* 0x000fe2000bf25270 */
[----:B------:R3:W5:Y:S01]  /*5530*/  LDL R16, [R1+0x64] ;  /* 0x0000640001107983 */ /* 0x0007620000100800 */
[----:B------:R-:W4:Y:S01]  /*5540*/  LDC.64 R4, c[0x0][0x890] ;  /* 0x00022400ff047b82 */ /* 0x000f220000000a00 */
[----:B------:R-:W1:Y:S03]  /*5550*/  S2R R17, SR_TID.X ;  /* 0x0000000000117919 */ /* 0x000e660000002100 */
[----:B------:R-:W-:Y:S04]  /*5560*/  PLOP3.LUT P0, PT, PT, PT, UP1, 0x80, 0x8 ;  /* 0x000000000008781c */ /* 0x000fe80003f0f018 */
[----:B------:R-:W2:Y:S01]  /*5570*/  LDC.64 R6, c[0x0][0x8b0] ;  /* 0x00022c00ff067b82 */ /* 0x000ea20000000a00 */
[----:B------:R-:W3:Y:S01]  /*5580*/  @UP1 LDCU.64 UR4, c[0x0][0x888] ;  /* 0x00011100ff0417ac */ /* 0x000ee20008000a00 */
[----:B----4-:R-:W-:Y:S01]  /*5590*/  ISETP.NE.U32.AND P3, PT, R4, RZ, PT ;  /* 0x000000ff0400720c */ /* 0x010fe20003f65070 */
[----:B---3--:R-:W-:Y:S03]  /*55a0*/  @UP1 UISETP.NE.U32.AND UP0, UPT, UR4, URZ, UPT ;  /* 0x000000ff0400128c */ /* 0x008fe6000bf05070 */
[----:B------:R-:W-:Y:S02]  /*55b0*/  ISETP.NE.AND.EX P3, PT, R5, RZ, PT, P3 ;  /* 0x000000ff0500720c */ /* 0x000fe40003f65330 */
[----:B--2---:R-:W-:Y:S01]  /*55c0*/  ISETP.NE.U32.AND P4, PT, R6, RZ, PT ;  /* 0x000000ff0600720c */ /* 0x004fe20003f85070 */
[----:B------:R-:W-:Y:S01]  /*55d0*/  @UP1 UISETP.NE.AND.EX UP0, UPT, UR5, URZ, UPT, UP0 ;  /* 0x000000ff0500128c */ /* 0x000fe2000bf05300 */
[----:B------:R-:W-:Y:S02]  /*55e0*/  @P0 PLOP3.LUT P1, PT, P3, PT, PT, 0x80, 0x8 ;  /* 0x000000000008081c */ /* 0x000fe40001f2f070 */
[----:B------:R-:W-:Y:S01]  /*55f0*/  ISETP.NE.AND.EX P4, PT, R7, RZ, PT, P4 ;  /* 0x000000ff0700720c */ /* 0x000fe20003f85340 */
[----:B------:R-:W-:Y:S06]  /*5600*/  @UP1 USEL UR4, URZ, 0xffffffff, UP0 ;  /* 0xffffffffff041887 */ /* 0x000fec0008000000 */
[----:B-1----:R-:W-:Y:S06]  /*5610*/  @!P3 BRA `(.L_x_79) ;  /* 0x000000000038b947 */ /* 0x002fec0003800000 */
[----:B------:R-:W1:Y:S02]  /*5620*/  LDC.64 R2, c[0x0][0x888] ;  /* 0x00022200ff027b82 */ /* 0x000e640000000a00 */
[----:B-1----:R-:W-:Y:S04]  /*5630*/  ISETP.NE.U32.AND P2, PT, R2, RZ, PT ;  /* 0x000000ff0200720c */ /* 0x002fe80003f45070 */
[----:B------:R-:W-:Y:S11]  /*5640*/  ISETP.NE.AND.EX P2, PT, R3, RZ, PT, P2 ;  /* 0x000000ff0300720c */ /* 0x000ff60003f45320 */
[----:B------:R-:W-:Y:S02]  /*5650*/  @!UPT UIADD3 URZ, UPT, UPT, URZ, URZ, URZ ;  /* 0x000000fffffff290 */ /* 0x000fe4000fffe0ff */
[----:B------:R-:W1:Y:S01]  /*5660*/  @P2 LDC.64 R2, c[0x0][0x888] ;  /* 0x00022200ff022b82 */ /* 0x000e620000000a00 */
[----:B------:R-:W-:Y:S04]  /*5670*/  @P2 IMAD R0, R4, UR36, RZ ;  /* 0x0000002404002c24 */ /* 0x000fe8000f8e02ff */
[----:B-1----:R-:W-:Y:S04]  /*5680*/  @P2 IMAD.WIDE R2, R0, 0x4, R2 ;  /* 0x0000000400022825 */ /* 0x002fe800078e0202 */
[----:B------:R-:W-:Y:S01]  /*5690*/  IMAD.MOV.U32 R0, RZ, RZ, 0x1 ;  /* 0x00000001ff007424 */ /* 0x000fe200078e00ff */
[----:B-----5:R1:W5:Y:S04]  /*56a0*/  @P2 LDG.E R185, desc[UR54][R2.64] ;  /* 0x0000003602b92981 */ /* 0x020368000c1e1900 */
[----:B------:R-:W-:Y:S01]  /*56b0*/  @P2 PRMT R16, R0, 0x7610, R16 ;  /* 0x0000761000102816 */ /* 0x000fe20000000010 */
[----:B-1----:R-:W-:Y:S05]  /*56c0*/  IMAD.MOV.U32 R2, RZ, RZ, 0x1 ;  /* 0x00000001ff027424 */ /* 0x002fea00078e00ff */
[----:B------:R-:W-:Y:S05]  /*56d0*/  @!P2 PRMT R16, R2, 0x7610, R16 ;  /* 0x000076100210a816 */ /* 0x000fea0000000010 */
[----:B------:R1:W-:Y:S02]  /*56e0*/  STL.S16 [R1+0x64], R16 ;  /* 0x0000641001007387 */ /* 0x0003e40000100600 */
[----:B-1----:R-:W2:Y:S02]  /*56f0*/  @!P2 LDC R185, c[0x0][0x880] ;  /* 0x00022000ffb9ab82 */ /* 0x002ea40000000800 */
.L_x_79:
[----:B------:R-:W-:Y:S05]  /*5700*/  @!P4 BRA `(.L_x_80) ;  /* 0x000000000024c947 */ /* 0x000fea0003800000 */
[----:B------:R-:W1:Y:S02]  /*5710*/  LDC.64 R2, c[0x0][0x8a8] ;  /* 0x00022a00ff027b82 */ /* 0x000e640000000a00 */
[----:B-1----:R-:W-:Y:S04]  /*5720*/  ISETP.NE.U32.AND P2, PT, R2, RZ, PT ;  /* 0x000000ff0200720c */ /* 0x002fe80003f45070 */
[----:B------:R-:W-:Y:S11]  /*5730*/  ISETP.NE.AND.EX P2, PT, R3, RZ, PT, P2 ;  /* 0x000000ff0300720c */ /* 0x000ff60003f45320 */
[----:B------:R-:W-:Y:S02]  /*5740*/  @!UPT UIADD3 URZ, UPT, UPT, URZ, URZ, URZ ;  /* 0x000000fffffff290 */ /* 0x000fe4000fffe0ff */
[----:B------:R-:W1:Y:S01]  /*5750*/  @P2 LDC.64 R2, c[0x0][0x8a8] ;  /* 0x00022a00ff022b82 */ /* 0x000e620000000a00 */
[----:B------:R-:W-:Y:S04]  /*5760*/  @P2 IMAD R0, R6, UR36, RZ ;  /* 0x0000002406002c24 */ /* 0x000fe8000f8e02ff */
[----:B-1----:R-:W-:Y:S05]  /*5770*/  @P2 IMAD.WIDE R2, R0, 0x4, R2 ;  /* 0x0000000400022825 */ /* 0x002fea00078e0202 */
[----:B-----5:R1:W5:Y:S02]  /*5780*/  @P2 LDG.E R184, desc[UR54][R2.64] ;  /* 0x0000003602b82981 */ /* 0x020364000c1e1900 */
[----:B-1----:R-:W3:Y:S02]  /*5790*/  @!P2 LDC R184, c[0x0][0x8a0] ;  /* 0x00022800ffb8ab82 */ /* 0x002ee40000000800 */
.L_x_80:
[----:B------:R-:W4:Y:S01]  /*57a0*/  LDL R2, [R1+0x68] ;  /* 0x0000680001027983 */ /* 0x000f220000100800 */
[----:B--2--5:R-:W-:Y:S01]  /*57b0*/  @P0 FSETP.NEU.AND P4, PT, R185, RZ, PT ;  /* 0x000000ffb900020b */ /* 0x024fe20003f8d000 */
[C---:B------:R-:W-:Y:S01]  /*57c0*/  IMAD.SHL.U32 R4, R17.reuse, 0x10, RZ ;  /* 0x0000001011047824 */ /* 0x040fe200078e00ff */
[----:B------:R-:W-:Y:S01]  /*57d0*/  @P0 LOP3.LUT P2, RZ, R16, 0xff, RZ, 0xc0, !PT ;  /* 0x000000ff10ff0812 */ /* 0x000fe2000784c0ff */
[----:B------:R-:W2:Y:S01]  /*57e0*/  LDL R0, [R1+0x70] ;  /* 0x0000700001007983 */ /* 0x000ea20000100800 */
[----:B------:R-:W-:Y:S01]  /*57f0*/  IMAD.SHL.U32 R5, R17, 0x2, RZ ;  /* 0x0000000211057824 */ /* 0x000fe200078e00ff */
[----:B------:R-:W-:Y:S01]  /*5800*/  BSSY B1, `(.L_x_81) ;  /* 0x00000b9000017945 */ /* 0x000fe20003800000 */
[----:B------:R-:W-:Y:S02]  /*5810*/  LOP3.LUT R3, R4, 0x40, RZ, 0xc0, !PT ;  /* 0x0000004004037812 */ /* 0x000fe400078ec0ff */
[----:B------:R-:W-:Y:S02]  /*5820*/  CS2R R250, SRZ ;  /* 0x0000000000fa7805 */ /* 0x000fe4000001ff00 */
[----:B------:R-:W-:Y:S02]  /*5830*/  PLOP3.LUT P5, PT, PT, PT, PT, 0x8, 0x80 ;  /* 0x000000000080781c */ /* 0x000fe40003fae170 */
[----:B------:R-:W-:Y:S02]  /*5840*/  CS2R R248, SRZ ;  /* 0x0000000000f87805 */ /* 0x000fe4000001ff00 */
        /* <DEDUP_REMOVED lines=30> */
[----:B--2---:R-:W-:Y:S02]  /*5a30*/  R2UR UR5, R0 ;  /* 0x00000000000572ca */ /* 0x004fe400000e0000 */
[----:B----4-:R-:W-:Y:S01]  /*5a40*/  R2UR UR6, R2 ;  /* 0x00000000020672ca */ /* 0x010fe200000e0000 */
[----:B------:R-:W-:Y:S01]  /*5a50*/  IMAD.U32 R2, RZ, RZ, UR4 ;  /* 0x00000004ff027e24 */ /* 0x000fe2000f8e00ff */
[----:B------:R-:W-:Y:S04]  /*5a60*/  @P0 SEL R0, RZ, 0xffffffff, P4 ;  /* 0xffffffffff000807 */ /* 0x000fe80002000000 */
[----:B------:R-:W-:Y:S02]  /*5a70*/  @P1 SEL R0, R2, R0, !P2 ;  /* 0x0000000002001207 */ /* 0x000fe40005000000 */
[----:B------:R-:W-:Y:S02]  /*5a80*/  LOP3.LUT R2, R3, 0x8, R5, 0xf8, !PT ;  /* 0x0000000803027812 */ /* 0x000fe400078ef805 */
[----:B------:R-:W-:Y:S01]  /*5a90*/  @P0 LOP3.LUT R3, R0, 0x1, RZ, 0xc0, !PT ;  /* 0x0000000100030812 */ /* 0x000fe200078ec0ff */
[----:B------:R-:W-:Y:S01]  /*5aa0*/  IMAD.U32 R0, RZ, RZ, UR43 ;  /* 0x0000002bff007e24 */ /* 0x000fe2000f8e00ff */
[----:B------:R-:W-:Y:S02]  /*5ab0*/  LOP3.LUT R2, R2, 0x7b0, R4, 0xf8, !PT ;  /* 0x000007b002027812 */ /* 0x000fe400078ef804 */
[----:B------:R-:W-:Y:S01]  /*5ac0*/  ISETP.NE.U32.OR P6, PT, R3, 0x1, !P0 ;  /* 0x000000010300780c */ /* 0x000fe200047c5470 */
[----:B------:R-:W-:Y:S01]  /*5ad0*/  IMAD.U32 R3, RZ, RZ, UR6 ;  /* 0x00000006ff037e24 */ /* 0x000fe2000f8e00ff */
[----:B------:R-:W-:Y:S01]  /*5ae0*/  LOP3.LUT P1, RZ, R4, 0x40, RZ, 0xc0, !PT ;  /* 0x0000004004ff7812 */ /* 0x000fe2000782c0ff */
[C---:B------:R-:W-:Y:S01]  /*5af0*/  IMAD R2, R0.reuse, 0x5800, R2 ;  /* 0x0000580000027824 */ /* 0x040fe200078e0202 */
[----:B------:R-:W-:Y:S02]  /*5b00*/  P2R R4, PR, RZ, 0x40 ;  /* 0x00000040ff047803 */ /* 0x000fe40000000000 */
[----:B------:R-:W-:Y:S02]  /*5b10*/  LOP3.LUT R8, R3, 0x1, RZ, 0x3c, !PT ;  /* 0x0000000103087812 */ /* 0x000fe400078e3cff */
[----:B------:R-:W-:Y:S01]  /*5b20*/  LEA R7, R0, UR60, 0x3 ;  /* 0x0000003c00077c11 */ /* 0x000fe2000f8e18ff */
[----:B------:R1:W-:Y:S01]  /*5b30*/  STL [R1+0x78], R4 ;  /* 0x0000780401007387 */ /* 0x0003e20000100800 */
[----:B------:R-:W-:Y:S03]  /*5b40*/  LEA R3, R2, UR60, 0x1 ;  /* 0x0000003c02037c11 */ /* 0x000fe6000f8e08ff */
[----:B------:R2:W-:Y:S01]  /*5b50*/  STL [R1+0x58], RZ ;  /* 0x000058ff01007387 */ /* 0x0005e20000100800 */
[----:B------:R-:W-:Y:S01]  /*5b60*/  @P6 SHF.L.U32 R0, R8, 0x1f, RZ ;  /* 0x0000001f08006819 */ /* 0x000fe200000006ff */
[C---:B------:R-:W-:Y:S02]  /*5b70*/  VIADD R2, R3.reuse, 0x100 ;  /* 0x0000010003027836 */ /* 0x040fe40000000000 */
[----:B------:R2:W-:Y:S01]  /*5b80*/  STL [R1+0x5c], RZ ;  /* 0x00005cff01007387 */ /* 0x0005e20000100800 */
[----:B------:R4:W3:Y:S03]  /*5b90*/  @P6 SYNCS.PHASECHK.TRANS64.TRYWAIT P0, [R7+URZ+0x30], R0 ;  /* 0x00003000070065a7 */ /* 0x0008e600080011ff */
[----:B------:R2:W-:Y:S04]  /*5ba0*/  STL [R1+0x50], RZ ;  /* 0x000050ff01007387 */ /* 0x0005e80000100800 */
[----:B------:R2:W-:Y:S04]  /*5bb0*/  STL [R1+0x54], RZ ;  /* 0x000054ff01007387 */ /* 0x0005e80000100800 */
[----:B------:R2:W-:Y:S04]  /*5bc0*/  STL [R1+0x48], RZ ;  /* 0x000048ff01007387 */ /* 0x0005e80000100800 */
[----:B------:R2:W-:Y:S01]  /*5bd0*/  STL [R1+0x4c], RZ ;  /* 0x00004cff01007387 */ /* 0x0005e20000100800 */
[----:B-1----:R-:W-:Y:S02]  /*5be0*/  VIADD R4, R3, 0x110 ;  /* 0x0000011003047836 */ /* 0x002fe40000000000 */
[----:B------:R-:W-:Y:S01]  /*5bf0*/  @P1 VIADD R4, R2, 0xfffffff0 ;  /* 0xfffffff002041836 */ /* 0x000fe20000000000 */
[----:B------:R2:W-:Y:S01]  /*5c00*/  STL [R1+0x40], RZ ;  /* 0x000040ff01007387 */ /* 0x0005e20000100800 */
[----:B------:R-:W-:Y:S03]  /*5c10*/  IMAD.U32 R2, RZ, RZ, UR44 ;  /* 0x0000002cff027e24 */ /* 0x000fe6000f8e00ff */
[----:B------:R2:W-:Y:S01]  /*5c20*/  STL [R1+0x44], RZ ;  /* 0x000044ff01007387 */ /* 0x0005e20000100800 */
[----:B----4-:R-:W-:Y:S01]  /*5c30*/  IMAD.U32 R0, RZ, RZ, UR5 ;  /* 0x00000005ff007e24 */ /* 0x010fe2000f8e00ff */
[----:B------:R-:W-:Y:S02]  /*5c40*/  LEA R6, R2, UR60, 0x3 ;  /* 0x0000003c02067c11 */ /* 0x000fe4000f8e18ff */
[----:B------:R2:W-:Y:S02]  /*5c50*/  STL [R1+0x38], RZ ;  /* 0x000038ff01007387 */ /* 0x0005e40000100800 */
[----:B------:R-:W-:Y:S02]  /*5c60*/  SHF.L.U32 R5, R0, 0x1f, RZ ;  /* 0x0000001f00057819 */ /* 0x000fe400000006ff */
[----:B------:R2:W-:Y:S02]  /*5c70*/  STL [R1+0x3c], RZ ;  /* 0x00003cff01007387 */ /* 0x0005e40000100800 */
[----:B------:R2:W1:Y:S02]  /*5c80*/  SYNCS.PHASECHK.TRANS64.TRYWAIT P4, [R6+URZ+0x80], R5 ;  /* 0x00008005060075a7 */ /* 0x00046400080811ff */
[----:B------:R2:W-:Y:S04]  /*5c90*/  STL [R1+0x30], RZ ;  /* 0x000030ff01007387 */ /* 0x0005e80000100800 */
        /* <DEDUP_REMOVED lines=11> */
[----:B------:R2:W-:Y:S04]  /*5d50*/  STL [R1], RZ ;  /* 0x000000ff01007387 */ /* 0x0005e80000100800 */
[----:B------:R2:W-:Y:S01]  /*5d60*/  STL [R1+0x4], RZ ;  /* 0x000004ff01007387 */ /* 0x0005e20000100800 */
[----:B---3--:R-:W-:Y:S01]  /*5d70*/  @P6 PLOP3.LUT P5, PT, P0, PT, PT, 0x8, 0x80 ;  /* 0x000000000080681c */ /* 0x008fe200007ae170 */
[----:B------:R-:W-:Y:S01]  /*5d80*/  @!UPT UIADD3 URZ, UPT, UPT, URZ, URZ, URZ ;  /* 0x000000fffffff290 */ /* 0x000fe2000fffe0ff */
[----:B------:R-:W-:Y:S11]  /*5d90*/  @!P6 BRA `(.L_x_82) ;  /* 0x00000004007ce947 */ /* 0x000ff60003800000 */
[----:B------:R-:W-:Y:S01]  /*5da0*/  ISETP.NE.U32.AND P0, PT, RZ, UR52, PT ;  /* 0x00000034ff007c0c */ /* 0x000fe2000bf05070 */
[----:B------:R-:W-:Y:S01]  /*5db0*/  BSSY B0, `(.L_x_83) ;  /* 0x000000d000007945 */ /* 0x000fe20003800000 */
[----:B------:R-:W-:Y:S01]  /*5dc0*/  FSETP.NEU.AND P2, PT, R185, RZ, PT ;  /* 0x000000ffb900720b */ /* 0x000fe20003f4d000 */
[----:B------:R-:W-:Y:S01]  /*5dd0*/  IMAD.MOV.U32 R190, RZ, RZ, RZ ;  /* 0x000000ffffbe7224 */ /* 0x000fe200078e00ff */
[----:B------:R-:W-:Y:S02]  /*5de0*/  ISETP.NE.AND.EX P0, PT, RZ, UR53, PT, P0 ;  /* 0x00000035ff007c0c */ /* 0x000fe4000bf05300 */
[----:B------:R-:W-:Y:S02]  /*5df0*/  LOP3.LUT P1, RZ, R16, 0xff, RZ, 0xc0, !PT ;  /* 0x000000ff10ff7812 */ /* 0x000fe4000782c0ff */
[----:B------:R-:W-:Y:S02]  /*5e00*/  SEL R0, RZ, 0xffffffff, P2 ;  /* 0xffffffffff007807 */ /* 0x000fe40001000000 */
[----:B------:R-:W-:Y:S04]  /*5e10*/  SEL R2, RZ, 0xffffffff, P0 ;  /* 0xffffffffff027807 */ /* 0x000fe80000000000 */
[----:B------:R-:W-:Y:S04]  /*5e20*/  @P3 SEL R0, R2, R0, !P1 ;  /* 0x0000000002003207 */ /* 0x000fe80004800000 */
[----:B------:R-:W-:Y:S01]  /*5e30*/  LOP3.LUT R2, R0, 0x1, RZ, 0xc0, !PT ;  /* 0x0000000100027812 */ /* 0x000fe200078ec0ff */
[----:B------:R-:W-:Y:S06]  /*5e40*/  @!P5 BRA `(.L_x_84) ;  /* 0x00000000000cd947 */ /* 0x000fec0003800000 */
[----:B------:R-:W-:Y:S04]  /*5e50*/  SHF.L.U32 R0, R8, 0x1f, RZ ;  /* 0x0000001f08007819 */ /* 0x000fe800000006ff */
[----:B------:R-:W3:Y:S02]  /*5e60*/  SYNCS.PHASECHK.TRANS64.TRYWAIT P0, [R7+URZ+0x30], R0 ;  /* 0x00003000070075a7 */ /* 0x000ee400080011ff */
[----:B---3--:R-:W-:Y:S05]  /*5e70*/  @!P0 BRA `(.L_x_85) ;  /* 0x0000005000548947 */ /* 0x008fea0003800000 */
.L_x_84:
[----:B------:R-:W-:Y:S05]  /*5e80*/  BSYNC B0 ;  /* 0x0000000000007941 */ /* 0x000fea0003800000 */
.L_x_83:
[----:B------:R-:W-:Y:S02]  /*5e90*/  ISETP.NE.U32.AND P0, PT, R2, 0x1, PT ;  /* 0x000000010200780c */ /* 0x000fe40003f05070 */
[----:B------:R-:W-:Y:S02]  /*5ea0*/  CS2R R10, SRZ ;  /* 0x00000000000a7805 */ /* 0x000fe4000001ff00 */
[----:B------:R-:W-:Y:S02]  /*5eb0*/  CS2R R8, SRZ ;  /* 0x0000000000087805 */ /* 0x000fe4000001ff00 */
[----:B------:R-:W-:Y:S02]  /*5ec0*/  CS2R R26, SRZ ;  /* 0x00000000001a7805 */ /* 0x000fe4000001ff00 */
[----:B------:R-:W-:Y:S02]  /*5ed0*/  CS2R R24, SRZ ;  /* 0x0000000000187805 */ /* 0x000fe4000001ff00 */
[----:B------:R-:W-:Y:S02]  /*5ee0*/  CS2R R14, SRZ ;  /* 0x00000000000e7805 */ /* 0x000fe4000001ff00 */
[----:B------:R-:W-:Y:S01]  /*5ef0*/  CS2R R12, SRZ ;  /* 0x00000000000c7805 */ /* 0x000fe2000001ff00 */
[----:B------:R-:W-:Y:S01]  /*5f00*/  IMAD.MOV.U32 R191, RZ, RZ, RZ ;  /* 0x000000ffffbf7224 */ /* 0x000fe200078e00ff */
[----:B------:R-:W-:Y:S02]  /*5f10*/  CS2R R188, SRZ ;  /* 0x0000000000bc7805 */ /* 0x000fe4000001ff00 */
[----:B------:R-:W-:Y:S02]  /*5f20*/  CS2R R198, SRZ ;  /* 0x0000000000c67805 */ /* 0x000fe4000001ff00 */
[----:B------:R-:W-:Y:S02]  /*5f30*/  CS2R R196, SRZ ;  /* 0x0000000000c47805 */ /* 0x000fe4000001ff00 */
[----:B------:R-:W-:Y:S02]  /*5f40*/  CS2R R206, SRZ ;  /* 0x0000000000ce7805 */ /* 0x000fe4000001ff00 */
[----:B------:R-:W-:Y:S01]  /*5f50*/  CS2R R204, SRZ ;  /* 0x0000000000cc7805 */ /* 0x000fe2000001ff00 */
[----:B------:R-:W4:Y:S01]  /*5f60*/  @P0 LDS.128 R8, [R3+0xa100] ;  /* 0x00a1000003080984 */ /* 0x000f220000000c00 */
[----:B------:R-:W-:Y:S02]  /*5f70*/  CS2R R214, SRZ ;  /* 0x0000000000d67805 */ /* 0x000fe4000001ff00 */
[----:B------:R-:W-:Y:S02]  /*5f80*/  CS2R R212, SRZ ;  /* 0x0000000000d47805 */ /* 0x000fe4000001ff00 */
[----:B------:R-:W-:Y:S01]  /*5f90*/  CS2R R222, SRZ ;  /* 0x0000000000de7805 */ /* 0x000fe2000001ff00 */
[----:B------:R-:W5:Y:S01]  /*5fa0*/  @P0 LDS.128 R24, [R3+0x8100] ;  /* 0x0081000003180984 */ /* 0x000f620000000c00 */
[----:B------:R-:W-:Y:S02]  /*5fb0*/  CS2R R220, SRZ ;  /* 0x0000000000dc7805 */ /* 0x000fe4000001ff00 */
[----:B------:R-:W-:Y:S02]  /*5fc0*/  CS2R R230, SRZ ;  /* 0x0000000000e67805 */ /* 0x000fe4000001ff00 */
[----:B------:R-:W-:Y:S01]  /*5fd0*/  CS2R R228, SRZ ;  /* 0x0000000000e47805 */ /* 0x000fe2000001ff00 */
[----:B------:R-:W1:Y:S01]  /*5fe0*/  @P0 LDS.128 R12, [R3+0x9100] ;  /* 0x00910000030c0984 */ /* 0x000e620000000c00 */
[----:B------:R-:W-:Y:S02]  /*5ff0*/  CS2R R238, SRZ ;  /* 0x0000000000ee7805 */ /* 0x000fe4000001ff00 */
[----:B------:R-:W-:Y:S02]  /*6000*/  CS2R R236, SRZ ;  /* 0x0000000000ec7805 */ /* 0x000fe4000001ff00 */
[----:B------:R-:W-:Y:S01]  /*6010*/  CS2R R246, SRZ ;  /* 0x0000000000f67805 */ /* 0x000fe2000001ff00 */
[----:B------:R-:W-:Y:S01]  /*6020*/  @P0 LDS.128 R188, [R3+0x100] ;  /* 0x0001000003bc0984 */ /* 0x000fe20000000c00 */
        /* <DEDUP_REMOVED lines=21> */
[----:B------:R-:W-:Y:S01]  /*6180*/  CS2R R248, SRZ ;  /* 0x0000000000f87805 */ /* 0x000fe2000001ff00 */
[----:B------:R-:W-:Y:S04]  /*6190*/  @P0 LDS.128 R236, [R3+0x6100] ;  /* 0x0061000003ec0984 */ /* 0x000fe80000000c00 */
[----:B----4-:R4:W-:Y:S04]  /*61a0*/  STL.64 [R1+0x40], R8 ;  /* 0x0000400801007387 */ /* 0x0109e80000100a00 */
[----:B-----5:R5:W-:Y:S04]  /*61b0*/  STL.64 [R1], R24 ;  /* 0x0000001801007387 */ /* 0x020be80000100a00 */
[----:B------:R2:W-:Y:S04]  /*61c0*/  STL.64 [R1+0x8], R26 ;  /* 0x0000081a01007387 */ /* 0x0005e80000100a00 */
[----:B------:R3:W-:Y:S04]  /*61d0*/  STL.64 [R1+0x48], R10 ;  /* 0x0000480a01007387 */ /* 0x0007e80000100a00 */
[----:B-1----:R1:W-:Y:S04]  /*61e0*/  STL.64 [R1+0x20], R12 ;  /* 0x0000200c01007387 */ /* 0x0023e80000100a00 */
[----:B------:R1:W-:Y:S04]  /*61f0*/  STL.64 [R1+0x28], R14 ;  /* 0x0000280e01007387 */ /* 0x0003e80000100a00 */
[----:B------:R-:W-:Y:S01]  /*6200*/  @P0 LDS.128 R244, [R3+0x7100] ;  /* 0x0071000003f40984 */ /* 0x000fe20000000c00 */
[----:B----4-:R-:W-:Y:S03]  /*6210*/  CS2R R8, SRZ ;  /* 0x0000000000087805 */ /* 0x010fe6000001ff00 */
[----:B------:R-:W-:Y:S01]  /*6220*/  @P0 LDS.128 R192, [R4] ;  /* 0x0000000004c00984 */ /* 0x000fe20000000c00 */
[----:B-----5:R-:W-:Y:S03]  /*6230*/  CS2R R24, SRZ ;  /* 0x0000000000187805 */ /* 0x020fe6000001ff00 */
[----:B------:R-:W-:Y:S01]  /*6240*/  @P0 LDS.128 R200, [R4+0x1000] ;  /* 0x0010000004c80984 */ /* 0x000fe20000000c00 */
[----:B--2---:R-:W-:Y:S03]  /*6250*/  CS2R R26, SRZ ;  /* 0x00000000001a7805 */ /* 0x004fe6000001ff00 */
[----:B------:R-:W-:Y:S01]  /*6260*/  @P0 LDS.128 R208, [R4+0x2000] ;  /* 0x0020000004d00984 */ /* 0x000fe20000000c00 */
[----:B---3--:R-:W-:Y:S03]  /*6270*/  IMAD.MOV.U32 R11, RZ, RZ, RZ ;  /* 0x000000ffff0b7224 */ /* 0x008fe600078e00ff */
[----:B------:R3:W2:Y:S01]  /*6280*/  LDL.LU R10, [R1+0x58] ;  /* 0x00005800010a7983 */ /* 0x0006a20000300800 */
[----:B-1----:R-:W-:Y:S03]  /*6290*/  CS2R R12, SRZ ;  /* 0x00000000000c7805 */ /* 0x002fe6000001ff00 */
[----:B------:R-:W-:Y:S01]  /*62a0*/  @P0 LDS.128 R24, [R4+0x8000] ;  /* 0x0080000004180984 */ /* 0x000fe20000000c00 */
[----:B------:R-:W-:Y:S03]  /*62b0*/  CS2R R14, SRZ ;  /* 0x00000000000e7805 */ /* 0x000fe6000001ff00 */
[----:B------:R-:W-:Y:S04]  /*62c0*/  @P0 LDS.128 R216, [R4+0x3000] ;  /* 0x0030000004d80984 */ /* 0x000fe80000000c00 */
[----:B------:R-:W-:Y:S04]  /*62d0*/  @P0 LDS.128 R224, [R4+0x4000] ;  /* 0x0040000004e00984 */ /* 0x000fe80000000c00 */
[----:B------:R-:W-:Y:S04]  /*62e0*/  @P0 LDS.128 R12, [R4+0x9000] ;  /* 0x00900000040c0984 */ /* 0x000fe80000000c00 */
[----:B------:R-:W-:Y:S04]  /*62f0*/  @P0 LDS.128 R232, [R4+0x5000] ;  /* 0x0050000004e80984 */ /* 0x000fe80000000c00 */
[----:B------:R-:W-:Y:S04]  /*6300*/  @P0 LDS.128 R240, [R4+0x6000] ;  /* 0x0060000004f00984 */ /* 0x000fe80000000c00 */
[----:B------:R-:W-:Y:S04]  /*6310*/  @P0 LDS.128 R248, [R4+0x7000] ;  /* 0x0070000004f80984 */ /* 0x000fe80000000c00 */
[----:B--2---:R-:W1:Y:S04]  /*6320*/  @P0 LDS.128 R8, [R4+0xa000] ;  /* 0x00a0000004080984 */ /* 0x004e680000000c00 */
[----:B-1----:R3:W-:Y:S04]  /*6330*/  STL.64 [R1+0x50], R8 ;  /* 0x0000500801007387 */ /* 0x0027e80000100a00 */
[----:B------:R3:W-:Y:S04]  /*6340*/  STL.64 [R1+0x10], R24 ;  /* 0x0000101801007387 */ /* 0x0007e80000100a00 */
[----:B------:R3:W-:Y:S04]  /*6350*/  STL.64 [R1+0x18], R26 ;  /* 0x0000181a01007387 */ /* 0x0007e80000100a00 */
[----:B------:R3:W-:Y:S04]  /*6360*/  STL.64 [R1+0x58], R10 ;  /* 0x0000580a01007387 */ /* 0x0007e80000100a00 */
[----:B------:R3:W-:Y:S04]  /*6370*/  STL.64 [R1+0x30], R12 ;  /* 0x0000300c01007387 */ /* 0x0007e80000100a00 */
[----:B------:R3:W-:Y:S02]  /*6380*/  STL.64 [R1+0x38], R14 ;  /* 0x0000380e01007387 */ /* 0x0007e40000100a00 */
.L_x_82:
[----:B------:R-:W-:Y:S05]  /*6390*/  BSYNC B1 ;  /* 0x0000000000017941 */ /* 0x000fea0003800000 */
.L_x_81:
[----:B------:R-:W-:Y:S01]  /*63a0*/  SHF.R.U32.HI R17, RZ, 0x5, R17 ;  /* 0x00000005ff117819 */ /* 0x000fe20000011611 */
[----:B------:R-:W-:Y:S04]  /*63b0*/  IMAD.U32 R0, RZ, RZ, UR44 ;  /* 0x0000002cff007e24 */ /* 0x000fe8000f8e00ff */
[----:B------:R-:W-:Y:S05]  /*63c0*/  IMAD R16, R0, 0xb0, R22 ;  /* 0x000000b000107824 */ /* 0x000fea00078e0216 */
[----:B------:R-:W-:Y:S04]  /*63d0*/  SHF.R.U32.HI R0, RZ, 0x15, R16 ;  /* 0x00000015ff007819 */ /* 0x000fe80000011610 */
[----:B------:R-:W-:Y:S01]  /*63e0*/  LOP3.LUT P0, RZ, R0, 0x3, R17, 0x48, !PT ;  /* 0x0000000300ff7812 */ /* 0x000fe20007804811 */
[----:B------:R-:W-:Y:S01]  /*63f0*/  @!UPT UIADD3 URZ, UPT, UPT, URZ, URZ, URZ ;  /* 0x000000fffffff290 */ /* 0x000fe2000fffe0ff */
[----:B-1----:R-:W-:Y:S11]  /*6400*/  @P4 BRA `(.L_x_86) ;  /* 0x0000000000084947 */ /* 0x002ff60003800000 */
[----:B------:R-:W1:Y:S02]  /*6410*/  SYNCS.PHASECHK.TRANS64.TRYWAIT P1, [R6+URZ+0x80], R5 ;  /* 0x00008005060075a7 */ /* 0x000e6400080211ff */
[----:B-1----:R-:W-:Y:S05]  /*6420*/  @!P1 BRA `(.L_x_87) ;  /* 0x0000004800fc9947 */ /* 0x002fea0003800000 */
.L_x_86:
[----:B------:R-:W-:Y:S05]  /*6430*/  @!P0 BRA `(.L_x_88) ;  /* 0x0000000000408947 */ /* 0x000fea0003800000 */
[----:B------:R-:W1:Y:S01]  /*6440*/  LDCU.64 UR8, c[0x4][0x70] ;  /* 0x01000e00ff0877ac */ /* 0x000e620008000a00 */
[----:B------:R-:W-:Y:S01]  /*6450*/  MOV R3, 0x0 ;  /* 0x0000000000037802 */ /* 0x000fe20000000f00 */
[----:B---3--:R-:W-:Y:S02]  /*6460*/  HFMA2 R12, -RZ, RZ, 0, 5.9604644775390625e-08 ;  /* 0x00000001ff0c7431 */ /* 0x008fe400000001ff */
[----:B------:R-:W-:Y:S02]  /*6470*/  IMAD.MOV.U32 R8, RZ, RZ, 0x192 ;  /* 0x00000192ff087424 */ /* 0x000fe400078e00ff */
[----:B------:R-:W-:Y:S01]  /*6480*/  IMAD.MOV.U32 R13, RZ, RZ, RZ ;  /* 0x000000ffff0d7224 */ /* 0x000fe200078e00ff */
[----:B------:R-:W3:Y:S01]  /*6490*/  LDCU.64 UR6, c[0x4][0x78] ;  /* 0x01000f00ff0677ac */ /* 0x000ee20008000a00 */
[----:B------:R-:W4:Y:S01]  /*64a0*/  LDC.64 R2, c[0x4][R3] ;  /* 0x0100000003027b82 */ /* 0x000f220000000a00 */
[----:B------:R-:W5:Y:S01]  /*64b0*/  LDCU.64 UR4, c[0x4][0x10] ;  /* 0x01000200ff0477ac */ /* 0x000f620008000a00 */
[----:B-12---:R-:W-:Y:S01]  /*64c0*/  MOV R5, UR9 ;  /* 0x0000000900057c02 */ /* 0x006fe20008000f00 */
[----:B------:R-:W-:Y:S01]  /*64d0*/  IMAD.U32 R4, RZ, RZ, UR8 ;  /* 0x00000008ff047e24 */ /* 0x000fe2000f8e00ff */
[----:B---3--:R-:W-:Y:S01]  /*64e0*/  MOV R7, UR7 ;  /* 0x0000000700077c02 */ /* 0x008fe20008000f00 */
[----:B------:R-:W-:Y:S01]  /*64f0*/  IMAD.U32 R6, RZ, RZ, UR6 ;  /* 0x00000006ff067e24 */ /* 0x000fe2000f8e00ff */
[----:B-----5:R-:W-:Y:S01]  /*6500*/  MOV R11, UR5 ;  /* 0x00000005000b7c02 */ /* 0x020fe20008000f00 */
[----:B------:R-:W-:Y:S02]  /*6510*/  IMAD.U32 R10, RZ, RZ, UR4 ;  /* 0x00000004ff0a7e24 */ /* 0x000fe4000f8e00ff */
[----:B------:R-:W-:Y:S07]  /*6520*/  LEPC R20, `(.L_x_88) ;  /* 0x000000001014794e */ /* 0x000fee0000000000 */
[----:B----4-:R-:W-:Y:S05]  /*6530*/  CALL.ABS.NOINC R2 ;  /* 0x0000000002007343 */ /* 0x010fea0003c00000 */
.L_x_88:
[----:B------:R-:W-:Y:S05]  /*6540*/  WARPSYNC.ALL ;  /* 0x0000000000007948 */ /* 0x000fea0003800000 */
[C---:B------:R-:W-:Y:S01]  /*6550*/  R2UR UR4, R16.reuse ;  /* 0x00000000100472ca */ /* 0x040fe200000e0000 */
[----:B------:R-:W-:Y:S05]  /*6560*/  VIADD R0, R16, 0x10 ;  /* 0x0000001010007836 */ /* 0x000fea0000000000 */
[----:B------:R-:W-:Y:S04]  /*6570*/  SHF.R.U32.HI R0, RZ, 0x15, R0 ;  /* 0x00000015ff007819 */ /* 0x000fe80000011600 */
[----:B------:R-:W-:Y:S03]  /*6580*/  LOP3.LUT P0, RZ, R0, 0x3, R17, 0x48, !PT ;  /* 0x0000000300ff7812 */ /* 0x000fe60007804811 */
[----:B------:R-:W4:Y:S10]  /*6590*/  LDTM.x16 R168, tmem[UR4] ;  /* 0x0000000400a879ee */ /* 0x000f340008240000 */
[----:B----4-:R-:W-:Y:S05]  /*65a0*/  @!P0 BRA `(.L_x_89) ;  /* 0x0000000000408947 */ /* 0x010fea0003800000 */
        /* <DEDUP_REMOVED lines=16> */
.L_x_89:
[----:B------:R-:W-:Y:S05]  /*66b0*/  WARPSYNC.ALL ;  /* 0x0000000000007948 */ /* 0x000fea0003800000 */
[C---:B------:R-:W-:Y:S01]  /*66c0*/  R2UR UR4, R16.reuse ;  /* 0x00000000100472ca */ /* 0x040fe200000e0000 */
[----:B------:R-:W-:Y:S05]  /*66d0*/  VIADD R0, R16, 0x20 ;  /* 0x0000002010007836 */ /* 0x000fea0000000000 */
[----:B------:R-:W-:Y:S04]  /*66e0*/  SHF.R.U32.HI R0, RZ, 0x15, R0 ;  /* 0x00000015ff007819 */ /* 0x000fe80000011600 */
[----:B------:R-:W-:Y:S03]  /*66f0*/  LOP3.LUT P0, RZ, R0, 0x3, R17, 0x48, !PT ;  /* 0x0000000300ff7812 */ /* 0x000fe60007804811 */
[----:B------:R-:W4:Y:S10]  /*6700*/  LDTM.x16 R152, tmem[UR4+0x10] ;  /* 0x00001004009879ee */ /* 0x000f340008240000 */
        /* <DEDUP_REMOVED lines=17> */
.L_x_90:
        /* <DEDUP_REMOVED lines=23> */
.L_x_91:
        /* <DEDUP_REMOVED lines=23> */
.L_x_92:
        /* <DEDUP_REMOVED lines=23> */
.L_x_93:
        /* <DEDUP_REMOVED lines=23> */
.L_x_94:
        /* <DEDUP_REMOVED lines=23> */
.L_x_95:
        /* <DEDUP_REMOVED lines=23> */
.L_x_96:
        /* <DEDUP_REMOVED lines=23> */
.L_x_97:
[----:B------:R-:W4:Y:S01]  /*7230*/  S2R R2, SR_TID.X ;  /* 0x0000000000027919 */ /* 0x000f220000002100 */
[----:B------:R-:W-:Y:S05]  /*7240*/  WARPSYNC.ALL ;  /* 0x0000000000007948 */ /* 0x000fea0003800000 */
[C---:B------:R-:W-:Y:S01]  /*7250*/  R2UR UR4, R16.reuse ;  /* 0x00000000100472ca */ /* 0x040fe200000e0000 */
[----:B------:R-:W-:Y:S05]  /*7260*/  VIADD R0, R16, 0xa0 ;  /* 0x000000a010007836 */ /* 0x000fea0000000000 */
[----:B------:R-:W-:Y:S07]  /*7270*/  SHF.R.U32.HI R0, RZ, 0x15, R0 ;  /* 0x00000015ff007819 */ /* 0x000fee0000011600 */
[----:B---3--:R-:W3:Y:S01]  /*7280*/  LDTM.x16 R24, tmem[UR4+0x90] ;  /* 0x00009004001879ee */ /* 0x008ee20008240000 */
[----:B----4-:R-:W-:Y:S04]  /*7290*/  SHF.R.U32.HI R2, RZ, 0x5, R2 ;  /* 0x00000005ff027819 */ /* 0x010fe80000011602 */
[----:B------:R-:W-:Y:S11]  /*72a0*/  LOP3.LUT P0, RZ, R0, 0x3, R2, 0x48, !PT ;  /* 0x0000000300ff7812 */ /* 0x000ff60007804802 */
[----:B------:R-:W-:Y:S02]  /*72b0*/  @!UPT UIADD3 URZ, UPT, UPT, URZ, URZ, URZ ;  /* 0x000000fffffff290 */ /* 0x000fe4000fffe0ff */
[----:B---3--:R-:W-:Y:S05]  /*72c0*/  @!P0 BRA `(.L_x_98) ;  /* 0x0000000000408947 */ /* 0x008fea0003800000 */
[----:B------:R-:W1:Y:S01]  /*72d0*/  LDCU.64 UR8, c[0x4][0x70] ;  /* 0x01000e00ff0877ac */ /* 0x000e620008000a00 */
[----:B------:R-:W-:Y:S01]  /*72e0*/  MOV R3, 0x0 ;  /* 0x0000000000037802 */ /* 0x000fe20000000f00 */
[----:B------:R-:W-:Y:S02]  /*72f0*/  HFMA2 R12, -RZ, RZ, 0, 5.9604644775390625e-08 ;  /* 0x00000001ff0c7431 */ /* 0x000fe400000001ff */
        /* <DEDUP_REMOVED lines=13> */
.L_x_98:
[----:B------:R-:W3:Y:S01]  /*73d0*/  S2R R7, SR_TID.X ;  /* 0x0000000000077919 */ /* 0x000ee20000002100 */
[----:B------:R-:W-:Y:S05]  /*73e0*/  WARPSYNC.ALL ;  /* 0x0000000000007948 */ /* 0x000fea0003800000 */
[----:B---3--:R-:W-:Y:S02]  /*73f0*/  LOP3.LUT P1, R20, R7, 0x60, RZ, 0xc0, !PT ;  /* 0x0000006007147812 */ /* 0x008fe4000782c0ff */
[----:B------:R-:W-:Y:S01]  /*7400*/  SHF.L.U32 R2, R188, 0x10, RZ ;  /* 0x00000010bc027819 */ /* 0x000fe200000006ff */
[----:B------:R-:W-:Y:S01]  /*7410*/  FMUL R0, R184, R168 ;  /* 0x000000a8b8007220 */ /* 0x000fe20000400000 */
[----:B------:R-:W-:Y:S01]  /*7420*/  LOP3.LUT R3, R188, 0xffff0000, RZ, 0xc0, !PT ;  /* 0xffff0000bc037812 */ /* 0x000fe200078ec0ff */
[----:B------:R-:W3:Y:S01]  /*7430*/  S2UR UR6, SR_CgaCtaId ;  /* 0x00000000000679c3 */ /* 0x000ee20000008800 */
[----:B------:R-:W-:Y:S01]  /*7440*/  SHF.L.U32 R4, R189, 0x10, RZ ;  /* 0x00000010bd047819 */ /* 0x000fe200000006ff */
[----:B------:R-:W-:Y:S01]  /*7450*/  FFMA R0, R185, R2, R0 ;  /* 0x00000002b9007223 */ /* 0x000fe20000000000 */
[----:B-12---:R-:W-:Y:S01]  /*7460*/  LOP3.LUT R5, R189, 0xffff0000, RZ, 0xc0, !PT ;  /* 0xffff0000bd057812 */ /* 0x006fe200078ec0ff */
[----:B------:R-:W-:Y:S01]  /*7470*/  FMUL R2, R184, R169 ;  /* 0x000000a9b8027220 */ /* 0x000fe20000400000 */
[----:B------:R-:W-:Y:S01]  /*7480*/  SHF.L.U32 R6, R190, 0x10, RZ ;  /* 0x00000010be067819 */ /* 0x000fe200000006ff */
[C---:B------:R-:W-:Y:S01]  /*7490*/  FMUL R136, R184.reuse, R136 ;  /* 0x00000088b8887220 */ /* 0x040fe20000400000 */
[----:B------:R-:W-:Y:S01]  /*74a0*/  SHF.L.U32 R21, R7, 0x4, RZ ;  /* 0x0000000407157819 */ /* 0x000fe200000006ff */
[----:B------:R-:W-:Y:S01]  /*74b0*/  FFMA R2, R185, R3, R2 ;  /* 0x00000003b9027223 */ /* 0x000fe20000000002 */
[----:B------:R-:W-:Y:S01]  /*74c0*/  SHF.L.U32 R7, R7, 0x1, RZ ;  /* 0x0000000107077819 */ /* 0x000fe200000006ff */
[C---:B------:R-:W-:Y:S01]  /*74d0*/  FMUL R3, R184.reuse, R170 ;  /* 0x000000aab8037220 */ /* 0x040fe20000400000 */
[----:B------:R-:W-:Y:S01]  /*74e0*/  LOP3.LUT R8, R191, 0xffff0000, RZ, 0xc0, !PT ;  /* 0xffff0000bf087812 */ /* 0x000fe200078ec0ff */
[----:B------:R-:W-:Y:S01]  /*74f0*/  FMUL R137, R184, R137 ;  /* 0x00000089b8897220 */ /* 0x000fe20000400000 */
[----:B------:R-:W-:Y:S01]  /*7500*/  F2FP.BF16.F32.PACK_AB R168, R2, R0 ;  /* 0x0000000002a8723e */ /* 0x000fe200000010ff */
[C---:B------:R-:W-:Y:S01]  /*7510*/  FFMA R3, R185.reuse, R4, R3 ;  /* 0x00000004b9037223 */ /* 0x040fe20000000003 */
[----:B------:R-:W-:Y:S01]  /*7520*/  LOP3.LUT R2, R190, 0xffff0000, RZ, 0xc0, !PT ;  /* 0xffff0000be027812 */ /* 0x000fe200078ec0ff */
[C---:B------:R-:W-:Y:S01]  /*7530*/  FMUL R4, R184.reuse, R171 ;  /* 0x000000abb8047220 */ /* 0x040fe20000400000 */
[----:B------:R-:W-:Y:S01]  /*7540*/  MOV R10, UR43 ;  /* 0x0000002b000a7c02 */ /* 0x000fe20008000f00 */
[----:B------:R-:W-:Y:S01]  /*7550*/  FMUL R0, R184, R173 ;  /* 0x000000adb8007220 */ /* 0x000fe20000400000 */
[----:B------:R-:W-:Y:S01]  /*7560*/  R2UR UR5, R16 ;  /* 0x00000000100572ca */ /* 0x000fe200000e0000 */
[----:B------:R-:W-:Y:S01]  /*7570*/  FFMA R4, R185, R5, R4 ;  /* 0x00000005b9047223 */ /* 0x000fe20000000004 */
[----:B------:R-:W-:Y:S01]  /*7580*/  LOP3.LUT P0, RZ, R21, 0x40, RZ, 0xc0, !PT ;  /* 0x0000004015ff7812 */ /* 0x000fe2000780c0ff */
[----:B------:R-:W-:Y:S01]  /*7590*/  FMUL R5, R184, R172 ;  /* 0x000000acb8057220 */ /* 0x000fe20000400000 */
[----:B------:R-:W-:Y:S01]  /*75a0*/  SHF.L.U32 R186, R214, 0x10, RZ ;  /* 0x00000010d6ba7819 */ /* 0x000fe200000006ff */
[----:B------:R-:W-:Y:S01]  /*75b0*/  FMUL R138, R184, R138 ;  /* 0x0000008ab88a7220 */ /* 0x000fe20000400000 */
[----:B------:R-:W-:Y:S01]  /*75c0*/  F2FP.BF16.F32.PACK_AB R169, R4, R3 ;  /* 0x0000000304a9723e */ /* 0x000fe200000010ff */
[----:B------:R-:W-:Y:S01]  /*75d0*/  FFMA R5, R185, R6, R5 ;  /* 0x00000006b9057223 */ /* 0x000fe20000000005 */
[----:B------:R-:W-:Y:S01]  /*75e0*/  LOP3.LUT R6, R21, 0x40, RZ, 0xc0, !PT ;  /* 0x0000004015067812 */ /* 0x000fe200078ec0ff */
[----:B------:R-:W-:Y:S01]  /*75f0*/  FFMA R0, R185, R2, R0 ;  /* 0x00000002b9007223 */ /* 0x000fe20000000000 */
[----:B------:R-:W-:Y:S01]  /*7600*/  LOP3.LUT R187, R214, 0xffff0000, RZ, 0xc0, !PT ;  /* 0xffff0000d6bb7812 */ /* 0x000fe200078ec0ff */
[----:B------:R-:W-:Y:S01]  /*7610*/  FMUL R2, R184, R174 ;  /* 0x000000aeb8027220 */ /* 0x000fe20000400000 */
[----:B------:R-:W-:Y:S01]  /*7620*/  LOP3.LUT R6, R6, 0x8, R7, 0xf8, !PT ;  /* 0x0000000806067812 */ /* 0x000fe200078ef807 */
[C---:B------:R-:W-:Y:S01]  /*7630*/  FMUL R4, R184.reuse, R177 ;  /* 0x000000b1b8047220 */ /* 0x040fe20000400000 */
[----:B------:R-:W-:Y:S01]  /*7640*/  SHF.L.U32 R7, R191, 0x10, RZ ;  /* 0x00000010bf077819 */ /* 0x000fe200000006ff */
[----:B------:R-:W-:Y:S01]  /*7650*/  FMUL R139, R184, R139 ;  /* 0x0000008bb88b7220 */ /* 0x000fe20000400000 */
[----:B------:R-:W-:Y:S01]  /*7660*/  LOP3.LUT R9, R6, 0x7b0, R21, 0xf8, !PT ;  /* 0x000007b006097812 */ /* 0x000fe200078ef815 */
[----:B------:R-:W-:Y:S01]  /*7670*/  FMUL R6, R184, R175 ;  /* 0x000000afb8067220 */ /* 0x000fe20000400000 */
[----:B------:R-:W-:Y:S01]  /*7680*/  F2FP.BF16.F32.PACK_AB R170, R0, R5 ;  /* 0x0000000500aa723e */ /* 0x000fe200000010ff */
[C---:B------:R-:W-:Y:S01]  /*7690*/  FFMA R2, R185.reuse, R7, R2 ;  /* 0x00000007b9027223 */ /* 0x040fe20000000002 */
[C---:B------:R-:W-:Y:S01]  /*76a0*/  SHF.L.U32 R7, R192.reuse, 0x10, RZ ;  /* 0x00000010c0077819 */ /* 0x040fe200000006ff */
[----:B------:R-:W-:Y:S01]  /*76b0*/  FFMA R6, R185, R8, R6 ;  /* 0x00000008b9067223 */ /* 0x000fe20000000006 */
[----:B------:R-:W-:Y:S01]  /*76c0*/  LOP3.LUT R8, R192, 0xffff0000, RZ, 0xc0, !PT ;  /* 0xffff0000c0087812 */ /* 0x000fe200078ec0ff */
[----:B------:R-:W-:Y:S01]  /*76d0*/  FMUL R3, R184, R176 ;  /* 0x000000b0b8037220 */ /* 0x000fe20000400000 */
[----:B------:R-:W-:Y:S01]  /*76e0*/  SHF.L.U32 R176, R206, 0x10, RZ ;  /* 0x00000010ceb07819 */ /* 0x000fe200000006ff */
[----:B------:R-:W-:Y:S01]  /*76f0*/  UMOV UR4, 0x400 ;  /* 0x0000040000047882 */ /* 0x000fe20000000000 */
[----:B------:R-:W-:Y:S01]  /*7700*/  F2FP.BF16.F32.PACK_AB R171, R6, R2 ;  /* 0x0000000206ab723e */ /* 0x000fe200000010ff */
[----:B---3--:R-:W-:Y:S01]  /*7710*/  ULEA UR4, UR6, UR4, 0x18 ;  /* 0x0000000406047291 */ /* 0x008fe2000f8ec0ff */
[----:B------:R-:W-:Y:S01]  /*7720*/  SHF.L.U32 R6, R193, 0x10, RZ ;  /* 0x00000010c1067819 */ /* 0x000fe200000006ff */
[----:B------:R-:W-:Y:S01]  /*7730*/  FFMA R3, R185, R7, R3 ;  /* 0x00000007b9037223 */ /* 0x000fe20000000003 */
[----:B------:R-:W-:Y:S01]  /*7740*/  LOP3.LUT R7, R193, 0xffff0000, RZ, 0xc0, !PT ;  /* 0xffff0000c1077812 */ /* 0x000fe200078ec0ff */
[----:B------:R-:W-:Y:S01]  /*7750*/  FFMA R4, R185, R8, R4 ;  /* 0x00000008b9047223 */ /* 0x000fe20000000004 */
[----:B------:R-:W-:Y:S01]  /*7760*/  SHF.L.U32 R8, R194, 0x10, RZ ;  /* 0x00000010c2087819 */ /* 0x000fe200000006ff */
[----:B------:R-:W-:Y:S01]  /*7770*/  FMUL R0, R184, R178 ;  /* 0x000000b2b8007220 */ /* 0x000fe20000400000 */
[----:B------:R-:W-:Y:S01]  /*7780*/  LOP3.LUT R177, R206, 0xffff0000, RZ, 0xc0, !PT ;  /* 0xffff0000ceb17812 */ /* 0x000fe200078ec0ff */
[----:B------:R-:W-:Y:S01]  /*7790*/  FMUL R2, R184, R179 ;  /* 0x000000b3b8027220 */ /* 0x000fe20000400000 */
[----:B------:R-:W-:Y:S01]  /*77a0*/  F2FP.BF16.F32.PACK_AB R172, R4, R3 ;  /* 0x0000000304ac723e */ /* 0x000fe200000010ff */
[----:B------:R-:W-:Y:S01]  /*77b0*/  FMUL R5, R184, R180 ;  /* 0x000000b4b8057220 */ /* 0x000fe20000400000 */
[----:B------:R-:W-:Y:S01]  /*77c0*/  LOP3.LUT R3, R195, 0xffff0000, RZ, 0xc0, !PT ;  /* 0xffff0000c3037812 */ /* 0x000fe200078ec0ff */
[----:B------:R-:W-:Y:S01]  /*77d0*/  ULEA UR7, UR44, UR4, 0x3 ;  /* 0x000000042c077291 */ /* 0x000fe2000f8e18ff */
[----:B------:R-:W-:Y:S01]  /*77e0*/  SHF.L.U32 R178, R207, 0x10, RZ ;  /* 0x00000010cfb27819 */ /* 0x000fe200000006ff */
[----:B------:R-:W-:Y:S01]  /*77f0*/  FFMA R0, R185, R6, R0 ;  /* 0x00000006b9007223 */ /* 0x000fe20000000000 */
[----:B------:R-:W-:Y:S01]  /*7800*/  LOP3.LUT R179, R207, 0xffff0000, RZ, 0xc0, !PT ;  /* 0xffff0000cfb37812 */ /* 0x000fe200078ec0ff */
[C---:B------:R-:W-:Y:S01]  /*7810*/  FFMA R2, R185.reuse, R7, R2 ;  /* 0x00000007b9027223 */ /* 0x040fe20000000002 */
[----:B------:R-:W-:Y:S01]  /*7820*/  SHF.L.U32 R180, R210, 0x10, RZ ;  /* 0x00000010d2b47819 */ /* 0x000fe200000006ff */
[----:B------:R-:W-:Y:S01]  /*7830*/  FFMA R5, R185, R8, R5 ;  /* 0x00000008b9057223 */ /* 0x000fe20000000005 */
[----:B------:R-:W-:Y:S01]  /*7840*/  LOP3.LUT R8, R194, 0xffff0000, RZ, 0xc0, !PT ;  /* 0xffff0000c2087812 */ /* 0x000fe200078ec0ff */
[----:B------:R-:W-:Y:S01]  /*7850*/  UIADD3 UR7, UPT, UPT, UR7, 0x90, URZ ;  /* 0x0000009007077890 */ /* 0x000fe2000fffe0ff */
[----:B------:R-:W-:Y:S01]  /*7860*/  F2FP.BF16.F32.PACK_AB R173, R2, R0 ;  /* 0x0000000002ad723e */ /* 0x000fe200000010ff */
[----:B------:R-:W-:Y:S01]  /*7870*/  FMUL R6, R184, R181 ;  /* 0x000000b5b8067220 */ /* 0x000fe20000400000 */
[----:B------:R-:W-:Y:S01]  /*7880*/  LOP3.LUT R181, R210, 0xffff0000, RZ, 0xc0, !PT ;  /* 0xffff0000d2b57812 */ /* 0x000fe200078ec0ff */
[----:B------:R-:W-:Y:S01]  /*7890*/  IMAD R10, R10, 0x5800, R9 ;  /* 0x000058000a0a7824 */ /* 0x000fe200078e0209 */
[----:B------:R-:W-:Y:S01]  /*78a0*/  SHF.L.U32 R9, R195, 0x10, RZ ;  /* 0x00000010c3097819 */ /* 0x000fe200000006ff */
[----:B------:R-:W-:Y:S01]  /*78b0*/  UPRMT UR7, UR6, 0x654, UR7 ;  /* 0x0000065406077896 */ /* 0x000fe20008000007 */
[----:B------:R-:W-:Y:S01]  /*78c0*/  SHF.L.U32 R188, R215, 0x10, RZ ;  /* 0x00000010d7bc7819 */ /* 0x000fe200000006ff */
[----:B------:R-:W-:Y:S01]  /*78d0*/  FMUL R7, R184, R182 ;  /* 0x000000b6b8077220 */ /* 0x000fe20000400000 */
[----:B------:R-:W-:Y:S01]  /*78e0*/  LEA R252, R10, UR4, 0x1 ;  /* 0x000000040afc7c11 */ /* 0x000fe2000f8e08ff */
[----:B------:R-:W-:Y:S01]  /*78f0*/  FFMA R6, R185, R8, R6 ;  /* 0x00000008b9067223 */ /* 0x000fe20000000006 */
[----:B------:R-:W-:Y:S01]  /*7900*/  SHF.L.U32 R182, R211, 0x10, RZ ;  /* 0x00000010d3b67819 */ /* 0x000fe200000006ff */
[----:B------:R-:W-:Y:S01]  /*7910*/  FMUL R0, R184, R183 ;  /* 0x000000b7b8007220 */ /* 0x000fe20000400000 */
[----:B------:R-:W-:Y:S01]  /*7920*/  IADD3 R194, PT, PT, R252, 0x110, RZ ;  /* 0x00000110fcc27810 */ /* 0x000fe20007ffe0ff */
[C---:B------:R-:W-:Y:S01]  /*7930*/  FFMA R2, R185.reuse, R9, R7 ;  /* 0x00000009b9027223 */ /* 0x040fe20000000007 */
[----:B------:R-:W-:Y:S01]  /*7940*/  F2FP.BF16.F32.PACK_AB R174, R6, R5 ;  /* 0x0000000506ae723e */ /* 0x000fe200000010ff */
[----:B------:R-:W-:Y:S01]  /*7950*/  FFMA R0, R185, R3, R0 ;  /* 0x00000003b9007223 */ /* 0x000fe20000000000 */
[----:B------:R-:W-:Y:S01]  /*7960*/  IADD3 R3, PT, PT, R252, 0x100, RZ ;  /* 0x00000100fc037810 */ /* 0x000fe20007ffe0ff */
[----:B------:R-:W1:Y:S01]  /*7970*/  LDTM.x16 R4, tmem[UR5+0xa0] ;  /* 0x0000a005000479ee */ /* 0x000e620008240000 */
[----:B------:R-:W-:Y:S01]  /*7980*/  LOP3.LUT R183, R211, 0xffff0000, RZ, 0xc0, !PT ;  /* 0xffff0000d3b77812 */ /* 0x000fe200078ec0ff */
[----:B------:R-:W-:Y:S01]  /*7990*/  NOP ;  /* 0x0000000000007918 */ /* 0x000fe20000000000 */
[----:B------:R-:W-:Y:S01]  /*79a0*/  @P0 IADD3 R194, PT, PT, R3, -0x10, RZ ;  /* 0xfffffff003c20810 */ /* 0x000fe20007ffe0ff */
[----:B-1----:R-:W-:Y:S01]  /*79b0*/  SYNCS.ARRIVE.TRANS64.RED.A1T0 RZ, [UR7], RZ ;  /* 0x000000ffffff79a7 */ /* 0x002fe20008100407 */
[----:B------:R-:W-:Y:S01]  /*79c0*/  F2FP.BF16.F32.PACK_AB R175, R0, R2 ;  /* 0x0000000200af723e */ /* 0x000fe200000010ff */
[----:B------:R1:W-:Y:S01]  /*79d0*/  STS.128 [R252+0x100], R168 ;  /* 0x000100a8fc007388 */ /* 0x0003e20000000c00 */
[----:B------:R-:W-:Y:S01]  /*79e0*/  ISETP.NE.AND P0, PT, R20, RZ, PT ;  /* 0x000000ff1400720c */ /* 0x000fe20003f05270 */
[C---:B------:R-:W-:Y:S01]  /*79f0*/  FMUL R0, R184.reuse, R152 ;  /* 0x00000098b8007220 */ /* 0x040fe20000400000 */
[----:B------:R-:W-:Y:S01]  /*7a00*/  LOP3.LUT R189, R215, 0xffff0000, RZ, 0xc0, !PT ;  /* 0xffff0000d7bd7812 */ /* 0x000fe200078ec0ff */
[----:B------:R-:W-:Y:S01]  /*7a10*/  FMUL R2, R184, R153 ;  /* 0x00000099b8027220 */ /* 0x000fe20000400000 */
[----:B------:R-:W-:Y:S01]  /*7a20*/  SHF.L.U32 R190, R218, 0x10, RZ ;  /* 0x00000010dabe7819 */ /* 0x000fe200000006ff */
[----:B------:R-:W-:Y:S01]  /*7a30*/  FMUL R3, R184, R154 ;  /* 0x0000009ab8037220 */ /* 0x000fe20000400000 */
[----:B------:R-:W-:Y:S01]  /*7a40*/  LOP3.LUT R191, R218, 0xffff0000, RZ, 0xc0, !PT ;  /* 0xffff0000dabf7812 */ /* 0x000fe200078ec0ff */
[----:B------:R2:W-:Y:S01]  /*7a50*/  STS.128 [R194], R172 ;  /* 0x000000acc2007388 */ /* 0x0005e20000000c00 */
[C---:B------:R-:W-:Y:S01]  /*7a60*/  SHF.L.U32 R192, R219.reuse, 0x10, RZ ;  /* 0x00000010dbc07819 */ /* 0x040fe200000006ff */
[C---:B------:R-:W-:Y:S01]  /*7a70*/  FMUL R20, R184.reuse, R155 ;  /* 0x0000009bb8147220 */ /* 0x040fe20000400000 */
[----:B------:R-:W-:Y:S01]  /*7a80*/  LOP3.LUT R193, R219, 0xffff0000, RZ, 0xc0, !PT ;  /* 0xffff0000dbc17812 */ /* 0x000fe200078ec0ff */
[----:B------:R-:W-:Y:S01]  /*7a90*/  FMUL R21, R184, R156 ;  /* 0x0000009cb8157220 */ /* 0x000fe20000400000 */
[----:B------:R-:W-:Y:S01]  /*7aa0*/  SHF.L.U32 R206, R234, 0x10, RZ ;  /* 0x00000010eace7819 */ /* 0x000fe200000006ff */
[----:B------:R-:W-:Y:S01]  /*7ab0*/  FMUL R23, R184, R157 ;  /* 0x0000009db8177220 */ /* 0x000fe20000400000 */
[----:B------:R-:W-:Y:S01]  /*7ac0*/  LOP3.LUT R207, R234, 0xffff0000, RZ, 0xc0, !PT ;  /* 0xffff0000eacf7812 */ /* 0x000fe200078ec0ff */
[----:B------:R-:W-:Y:S01]  /*7ad0*/  FMUL R152, R184, R158 ;  /* 0x0000009eb8987220 */ /* 0x000fe20000400000 */
[----:B------:R-:W-:Y:S01]  /*7ae0*/  LOP3.LUT R195, R222, 0xffff0000, RZ, 0xc0, !PT ;  /* 0xffff0000dec37812 */ /* 0x000fe200078ec0ff */
[----:B------:R-:W-:Y:S01]  /*7af0*/  FMUL R156, R184, R162 ;  /* 0x000000a2b89c7220 */ /* 0x000fe20000400000 */
[----:B------:R-:W-:Y:S01]  /*7b00*/  SHF.L.U32 R162, R200, 0x10, RZ ;  /* 0x00000010c8a27819 */ /* 0x000fe200000006ff */
[----:B------:R-:W-:Y:S01]  /*7b10*/  FMUL R153, R184, R159 ;  /* 0x0000009fb8997220 */ /* 0x000fe20000400000 */
[----:B------:R-:W-:Y:S01]  /*7b20*/  SHF.L.U32 R210, R238, 0x10, RZ ;  /* 0x00000010eed27819 */ /* 0x000fe200000006ff */
[----:B------:R-:W-:Y:S01]  /*7b30*/  FMUL R157, R184, R163 ;  /* 0x000000a3b89d7220 */ /* 0x000fe20000400000 */
[----:B------:R-:W-:Y:S01]  /*7b40*/  LOP3.LUT R163, R200, 0xffff0000, RZ, 0xc0, !PT ;  /* 0xffff0000c8a37812 */ /* 0x000fe200078ec0ff */
[C---:B------:R-:W-:Y:S01]  /*7b50*/  FMUL R154, R184.reuse, R160 ;  /* 0x000000a0b89a7220 */ /* 0x040fe20000400000 */
[----:B------:R-:W-:Y:S01]  /*7b60*/  SHF.L.U32 R200, R227, 0x10, RZ ;  /* 0x00000010e3c87819 */ /* 0x000fe200000006ff */
[C---:B------:R-:W-:Y:S01]  /*7b70*/  FMUL R158, R184.reuse, R164 ;  /* 0x000000a4b89e7220 */ /* 0x040fe20000400000 */
[----:B------:R-:W-:Y:S01]  /*7b80*/  SHF.L.U32 R164, R201, 0x10, RZ ;  /* 0x00000010c9a47819 */ /* 0x000fe200000006ff */
[----:B------:R-:W-:Y:S01]  /*7b90*/  FMUL R155, R184, R161 ;  /* 0x000000a1b89b7220 */ /* 0x000fe20000400000 */
[----:B------:R-:W-:Y:S01]  /*7ba0*/  LOP3.LUT R211, R238, 0xffff0000, RZ, 0xc0, !PT ;  /* 0xffff0000eed37812 */ /* 0x000fe200078ec0ff */
[----:B------:R-:W-:Y:S01]  /*7bb0*/  FMUL R159, R184, R165 ;  /* 0x000000a5b89f7220 */ /* 0x000fe20000400000 */
[----:B-1----:R-:W-:Y:S01]  /*7bc0*/  SHF.L.U32 R168, R196, 0x10, RZ ;  /* 0x00000010c4a87819 */ /* 0x002fe200000006ff */
[----:B------:R-:W-:Y:S01]  /*7bd0*/  FMUL R160, R184, R166 ;  /* 0x000000a6b8a07220 */ /* 0x000fe20000400000 */
[----:B------:R-:W-:Y:S01]  /*7be0*/  LOP3.LUT R169, R196, 0xffff0000, RZ, 0xc0, !PT ;  /* 0xffff0000c4a97812 */ /* 0x000fe200078ec0ff */
[----:B------:R-:W-:Y:S01]  /*7bf0*/  FMUL R161, R184, R167 ;  /* 0x000000a7b8a17220 */ /* 0x000fe20000400000 */
[----:B------:R-:W-:Y:S01]  /*7c00*/  SHF.L.U32 R170, R197, 0x10, RZ ;  /* 0x00000010c5aa7819 */ /* 0x000fe200000006ff */
[----:B------:R-:W-:Y:S01]  /*7c10*/  FFMA R0, R185, R168, R0 ;  /* 0x000000a8b9007223 */ /* 0x000fe20000000000 */
[----:B------:R-:W-:Y:S01]  /*7c20*/  LOP3.LUT R171, R197, 0xffff0000, RZ, 0xc0, !PT ;  /* 0xffff0000c5ab7812 */ /* 0x000fe200078ec0ff */
[C---:B------:R-:W-:Y:S01]  /*7c30*/  FFMA R2, R185.reuse, R169, R2 ;  /* 0x000000a9b9027223 */ /* 0x040fe20000000002 */
[C---:B--2---:R-:W-:Y:S01]  /*7c40*/  SHF.L.U32 R172, R198.reuse, 0x10, RZ ;  /* 0x00000010c6ac7819 */ /* 0x044fe200000006ff */
[C---:B------:R-:W-:Y:S01]  /*7c50*/  FFMA R3, R185.reuse, R170, R3 ;  /* 0x000000aab9037223 */ /* 0x040fe20000000003 */
[----:B------:R-:W-:Y:S01]  /*7c60*/  LOP3.LUT R173, R198, 0xffff0000, RZ, 0xc0, !PT ;  /* 0xffff0000c6ad7812 */ /* 0x000fe200078ec0ff */
[----:B------:R-:W-:Y:S01]  /*7c70*/  FFMA R20, R185, R171, R20 ;  /* 0x000000abb9147223 */ /* 0x000fe20000000014 */
[----:B------:R-:W-:Y:S01]  /*7c80*/  SHF.L.U32 R174, R199, 0x10, RZ ;  /* 0x00000010c7ae7819 */ /* 0x000fe200000006ff */
[----:B------:R-:W-:Y:S01]  /*7c90*/  FFMA R21, R185, R172, R21 ;  /* 0x000000acb9157223 */ /* 0x000fe20000000015 */
[----:B------:R-:W-:Y:S01]  /*7ca0*/  LOP3.LUT R175, R199, 0xffff0000, RZ, 0xc0, !PT ;  /* 0xffff0000c7af7812 */ /* 0x000fe200078ec0ff */
[----:B------:R-:W-:Y:S01]  /*7cb0*/  FFMA R23, R185, R173, R23 ;  /* 0x000000adb9177223 */ /* 0x000fe20000000017 */
[----:B------:R-:W-:Y:S01]  /*7cc0*/  LOP3.LUT R165, R201, 0xffff0000, RZ, 0xc0, !PT ;  /* 0xffff0000c9a57812 */ /* 0x000fe200078ec0ff */
[C---:B------:R-:W-:Y:S01]  /*7cd0*/  FFMA R152, R185.reuse, R174, R152 ;  /* 0x000000aeb9987223 */ /* 0x040fe20000000098 */
[C---:B------:R-:W-:Y:S01]  /*7ce0*/  SHF.L.U32 R166, R202.reuse, 0x10, RZ ;  /* 0x00000010caa67819 */ /* 0x040fe200000006ff */
[C---:B------:R-:W-:Y:S01]  /*7cf0*/  FFMA R153, R185.reuse, R175, R153 ;  /* 0x000000afb9997223 */ /* 0x040fe20000000099 */
[----:B------:R-:W-:Y:S01]  /*7d00*/  LOP3.LUT R167, R202, 0xffff0000, RZ, 0xc0, !PT ;  /* 0xffff0000caa77812 */ /* 0x000fe200078ec0ff */
[----:B------:R-:W-:Y:S01]  /*7d10*/  FFMA R154, R185, R162, R154 ;  /* 0x000000a2b99a7223 */ /* 0x000fe2000000009a */
[----:B------:R-:W-:Y:S01]  /*7d20*/  SHF.L.U32 R168, R203, 0x10, RZ ;  /* 0x00000010cba87819 */ /* 0x000fe200000006ff */
        /* <DEDUP_REMOVED lines=22> */
[----:B------:R-:W-:Y:S01]  /*7e90*/  FMUL R140, R184, R140 ;  /* 0x0000008cb88c7220 */ /* 0x000fe20000400000 */
[----:B------:R-:W-:Y:S01]  /*7ea0*/  SHF.L.U32 R164, R212, 0x10, RZ ;  /* 0x00000010d4a47819 */ /* 0x000fe200000006ff */
[----:B------:R-:W-:Y:S01]  /*7eb0*/  FMUL R141, R184, R141 ;  /* 0x0000008db88d7220 */ /* 0x000fe20000400000 */
[----:B------:R-:W-:Y:S01]  /*7ec0*/  LOP3.LUT R165, R212, 0xffff0000, RZ, 0xc0, !PT ;  /* 0xffff0000d4a57812 */ /* 0x000fe200078ec0ff */
[----:B------:R1:W-:Y:S01]  /*7ed0*/  STL.64 [R1+0x90], R138 ;  /* 0x0000908a01007387 */ /* 0x0003e20000100a00 */
[C---:B------:R-:W-:Y:S01]  /*7ee0*/  SHF.L.U32 R166, R213.reuse, 0x10, RZ ;  /* 0x00000010d5a67819 */ /* 0x040fe200000006ff */
[C---:B------:R-:W-:Y:S01]  /*7ef0*/  FMUL R142, R184.reuse, R142 ;  /* 0x0000008eb88e7220 */ /* 0x040fe20000400000 */
[----:B------:R-:W-:Y:S01]  /*7f00*/  LOP3.LUT R167, R213, 0xffff0000, RZ, 0xc0, !PT ;  /* 0xffff0000d5a77812 */ /* 0x000fe200078ec0ff */
[----:B------:R-:W-:Y:S01]  /*7f10*/  FMUL R143, R184, R143 ;  /* 0x0000008fb88f7220 */ /* 0x000fe20000400000 */
[C---:B------:R-:W-:Y:S01]  /*7f20*/  SHF.L.U32 R202, R230.reuse, 0x10, RZ ;  /* 0x00000010e6ca7819 */ /* 0x040fe200000006ff */
[C---:B------:R-:W-:Y:S01]  /*7f30*/  FFMA R140, R185.reuse, R176, R140 ;  /* 0x000000b0b98c7223 */ /* 0x040fe2000000008c */
[----:B------:R-:W-:Y:S01]  /*7f40*/  LOP3.LUT R203, R230, 0xffff0000, RZ, 0xc0, !PT ;  /* 0xffff0000e6cb7812 */ /* 0x000fe200078ec0ff */
[----:B------:R-:W-:Y:S01]  /*7f50*/  FMUL R144, R184, R144 ;  /* 0x00000090b8907220 */ /* 0x000fe20000400000 */
[C---:B------:R-:W-:Y:S01]  /*7f60*/  SHF.L.U32 R168, R216.reuse, 0x10, RZ ;  /* 0x00000010d8a87819 */ /* 0x040fe200000006ff */
[----:B------:R-:W-:Y:S01]  /*7f70*/  FFMA R141, R185, R177, R141 ;  /* 0x000000b1b98d7223 */ /* 0x000fe2000000008d */
[----:B------:R-:W-:Y:S01]  /*7f80*/  LOP3.LUT R169, R216, 0xffff0000, RZ, 0xc0, !PT ;  /* 0xffff0000d8a97812 */ /* 0x000fe200078ec0ff */
[C---:B------:R-:W-:Y:S01]  /*7f90*/  FMUL R145, R184.reuse, R145 ;  /* 0x00000091b8917220 */ /* 0x040fe20000400000 */
[----:B------:R-:W-:Y:S01]  /*7fa0*/  SHF.L.U32 R170, R217, 0x10, RZ ;  /* 0x00000010d9aa7819 */ /* 0x000fe200000006ff */
[----:B------:R-:W-:Y:S01]  /*7fb0*/  FFMA R142, R185, R178, R142 ;  /* 0x000000b2b98e7223 */ /* 0x000fe2000000008e */
[C---:B------:R-:W-:Y:S01]  /*7fc0*/  SHF.L.U32 R204, R231.reuse, 0x10, RZ ;  /* 0x00000010e7cc7819 */ /* 0x040fe200000006ff */
[C---:B------:R-:W-:Y:S01]  /*7fd0*/  FMUL R146, R184.reuse, R146 ;  /* 0x00000092b8927220 */ /* 0x040fe20000400000 */
[----:B------:R-:W-:Y:S01]  /*7fe0*/  LOP3.LUT R205, R231, 0xffff0000, RZ, 0xc0, !PT ;  /* 0xffff0000e7cd7812 */ /* 0x000fe200078ec0ff */
[----:B------:R-:W-:Y:S01]  /*7ff0*/  FFMA R143, R185, R179, R143 ;  /* 0x000000b3b98f7223 */ /* 0x000fe2000000008f */
        /* <DEDUP_REMOVED lines=8> */
[----:B------:R-:W-:Y:S01]  /*8080*/  LOP3.LUT R177, R221, 0xffff0000, RZ, 0xc0, !PT ;  /* 0xffff0000ddb17812 */ /* 0x000fe200078ec0ff */
[----:B-1----:R-:W2:Y:S01]  /*8090*/  LDL.LU R138, [R1+0xc] ;  /* 0x00000c00018a7983 */ /* 0x002ea20000300800 */
[----:B------:R-:W-:Y:S01]  /*80a0*/  MOV R139, R194 ;  /* 0x000000c2008b7202 */ /* 0x000fe20000000f00 */
[----:B------:R-:W-:Y:S01]  /*80b0*/  FMUL R149, R184, R149 ;  /* 0x00000095b8957220 */ /* 0x000fe20000400000 */
[----:B------:R-:W-:Y:S01]  /*80c0*/  SHF.L.U32 R194, R222, 0x10, RZ ;  /* 0x00000010dec27819 */ /* 0x000fe200000006ff */
[----:B------:R1:W-:Y:S01]  /*80d0*/  STL.64 [R1+0x88], R136 ;  /* 0x0000888801007387 */ /* 0x0003e20000100a00 */
[----:B------:R-:W-:Y:S01]  /*80e0*/  LOP3.LUT R201, R227, 0xffff0000, RZ, 0xc0, !PT ;  /* 0xffff0000e3c97812 */ /* 0x000fe200078ec0ff */
[----:B------:R-:W-:Y:S01]  /*80f0*/  FFMA R146, R185, R174, R146 ;  /* 0x000000aeb9927223 */ /* 0x000fe20000000092 */
[----:B------:R-:W-:Y:S01]  /*8100*/  SHF.L.U32 R174, R228, 0x10, RZ ;  /* 0x00000010e4ae7819 */ /* 0x000fe200000006ff */
[----:B------:R-:W-:Y:S01]  /*8110*/  FMUL R150, R184, R150 ;  /* 0x00000096b8967220 */ /* 0x000fe20000400000 */
[----:B------:R-:W-:Y:S01]  /*8120*/  SHF.L.U32 R196, R223, 0x10, RZ ;  /* 0x00000010dfc47819 */ /* 0x000fe200000006ff */
[----:B------:R-:W-:Y:S01]  /*8130*/  FFMA R147, R185, R175, R147 ;  /* 0x000000afb9937223 */ /* 0x000fe20000000093 */
[----:B------:R-:W-:Y:S01]  /*8140*/  LOP3.LUT R175, R228, 0xffff0000, RZ, 0xc0, !PT ;  /* 0xffff0000e4af7812 */ /* 0x000fe200078ec0ff */
[C---:B------:R-:W-:Y:S01]  /*8150*/  FMUL R151, R184.reuse, R151 ;  /* 0x00000097b8977220 */ /* 0x040fe20000400000 */
[----:B------:R-:W-:Y:S01]  /*8160*/  LOP3.LUT R197, R223, 0xffff0000, RZ, 0xc0, !PT ;  /* 0xffff0000dfc57812 */ /* 0x000fe200078ec0ff */
[----:B------:R-:W-:Y:S01]  /*8170*/  FFMA R148, R185, R180, R148 ;  /* 0x000000b4b9947223 */ /* 0x000fe20000000094 */
[----:B------:R-:W-:Y:S01]  /*8180*/  SHF.L.U32 R180, R229, 0x10, RZ ;  /* 0x00000010e5b47819 */ /* 0x000fe200000006ff */
[----:B------:R-:W-:Y:S01]  /*8190*/  FMUL R120, R184, R120 ;  /* 0x00000078b8787220 */ /* 0x000fe20000400000 */
[----:B------:R-:W-:Y:S01]  /*81a0*/  SHF.L.U32 R162, R224, 0x10, RZ ;  /* 0x00000010e0a27819 */ /* 0x000fe200000006ff */
[----:B------:R-:W-:Y:S01]  /*81b0*/  FFMA R149, R185, R181, R149 ;  /* 0x000000b5b9957223 */ /* 0x000fe20000000095 */
[----:B------:R-:W-:Y:S01]  /*81c0*/  LOP3.LUT R181, R229, 0xffff0000, RZ, 0xc0, !PT ;  /* 0xffff0000e5b57812 */ /* 0x000fe200078ec0ff */
[----:B------:R-:W-:Y:S01]  /*81d0*/  FMUL R121, R184, R121 ;  /* 0x00000079b8797220 */ /* 0x000fe20000400000 */
[----:B------:R-:W-:Y:S01]  /*81e0*/  LOP3.LUT R163, R224, 0xffff0000, RZ, 0xc0, !PT ;  /* 0xffff0000e0a37812 */ /* 0x000fe200078ec0ff */
[----:B------:R-:W-:Y:S01]  /*81f0*/  FFMA R150, R185, R182, R150 ;  /* 0x000000b6b9967223 */ /* 0x000fe20000000096 */
[----:B------:R-:W-:Y:S01]  /*8200*/  SHF.L.U32 R182, R233, 0x10, RZ ;  /* 0x00000010e9b67819 */ /* 0x000fe200000006ff */
[----:B------:R-:W-:Y:S01]  /*8210*/  FFMA R151, R185, R183, R151 ;  /* 0x000000b7b9977223 */ /* 0x000fe20000000097 */
[----:B------:R-:W-:Y:S01]  /*8220*/  LOP3.LUT R183, R233, 0xffff0000, RZ, 0xc0, !PT ;  /* 0xffff0000e9b77812 */ /* 0x000fe200078ec0ff */
[C---:B------:R-:W-:Y:S01]  /*8230*/  FFMA R120, R185.reuse, R164, R120 ;  /* 0x000000a4b9787223 */ /* 0x040fe20000000078 */
[C---:B------:R-:W-:Y:S01]  /*8240*/  SHF.L.U32 R164, R232.reuse, 0x10, RZ ;  /* 0x00000010e8a47819 */ /* 0x040fe200000006ff */
[----:B------:R-:W-:Y:S01]  /*8250*/  FFMA R121, R185, R165, R121 ;  /* 0x000000a5b9797223 */ /* 0x000fe20000000079 */
[----:B------:R-:W-:Y:S01]  /*8260*/  LOP3.LUT R165, R232, 0xffff0000, RZ, 0xc0, !PT ;  /* 0xffff0000e8a57812 */ /* 0x000fe200078ec0ff */
[C---:B------:R-:W-:Y:S01]  /*8270*/  FMUL R122, R184.reuse, R122 ;  /* 0x0000007ab87a7220 */ /* 0x040fe20000400000 */
[C---:B------:R-:W-:Y:S01]  /*8280*/  SHF.L.U32 R178, R225.reuse, 0x10, RZ ;  /* 0x00000010e1b27819 */ /* 0x040fe200000006ff */
[----:B-1----:R-:W3:Y:S01]  /*8290*/  LDL.LU R136, [R1+0x4] ;  /* 0x0000040001887983 */ /* 0x002ee20000300800 */
[----:B------:R-:W-:Y:S01]  /*82a0*/  LOP3.LUT R179, R225, 0xffff0000, RZ, 0xc0, !PT ;  /* 0xffff0000e1b37812 */ /* 0x000fe200078ec0ff */
[C---:B------:R-:W-:Y:S01]  /*82b0*/  FMUL R123, R184.reuse, R123 ;  /* 0x0000007bb87b7220 */ /* 0x040fe20000400000 */
[C---:B------:R-:W-:Y:S01]  /*82c0*/  SHF.L.U32 R208, R235.reuse, 0x10, RZ ;  /* 0x00000010ebd07819 */ /* 0x040fe200000006ff */
[----:B------:R-:W4:Y:S01]  /*82d0*/  LDL.LU R137, [R1+0x8] ;  /* 0x0000080001897983 */ /* 0x000f220000300800 */
[----:B------:R-:W-:Y:S01]  /*82e0*/  LOP3.LUT R209, R235, 0xffff0000, RZ, 0xc0, !PT ;  /* 0xffff0000ebd17812 */ /* 0x000fe200078ec0ff */
[C---:B------:R-:W-:Y:S01]  /*82f0*/  FMUL R124, R184.reuse, R124 ;  /* 0x0000007cb87c7220 */ /* 0x040fe20000400000 */
[C---:B------:R-:W-:Y:S01]  /*8300*/  SHF.L.U32 R212, R239.reuse, 0x10, RZ ;  /* 0x00000010efd47819 */ /* 0x040fe200000006ff */
[----:B------:R-:W5:Y:S01]  /*8310*/  LDL.LU R226, [R1] ;  /* 0x0000000001e27983 */ /* 0x000f620000300800 */
[----:B------:R-:W-:Y:S01]  /*8320*/  LOP3.LUT R213, R239, 0xffff0000, RZ, 0xc0, !PT ;  /* 0xffff0000efd57812 */ /* 0x000fe200078ec0ff */
[----:B------:R-:W-:Y:S01]  /*8330*/  FMUL R125, R184, R125 ;  /* 0x0000007db87d7220 */ /* 0x000fe20000400000 */
[C---:B------:R-:W-:Y:S01]  /*8340*/  SHF.L.U32 R216, R243.reuse, 0x10, RZ ;  /* 0x00000010f3d87819 */ /* 0x040fe200000006ff */
[----:B------:R-:W5:Y:S01]  /*8350*/  LDL.LU R232, [R1+0x10] ;  /* 0x0000100001e87983 */ /* 0x000f620000300800 */
[----:B------:R-:W-:Y:S01]  /*8360*/  LOP3.LUT R217, R243, 0xffff0000, RZ, 0xc0, !PT ;  /* 0xffff0000f3d97812 */ /* 0x000fe200078ec0ff */
[C---:B------:R-:W-:Y:S01]  /*8370*/  FFMA R122, R185.reuse, R166, R122 ;  /* 0x000000a6b97a7223 */ /* 0x040fe2000000007a */
[----:B------:R-:W-:Y:S01]  /*8380*/  SHF.L.U32 R166, R236, 0x10, RZ ;  /* 0x00000010eca67819 */ /* 0x000fe200000006ff */
[----:B------:R-:W-:Y:S01]  /*8390*/  FMUL R126, R184, R126 ;  /* 0x0000007eb87e7220 */ /* 0x000fe20000400000 */
[C---:B------:R-:W-:Y:S01]  /*83a0*/  SHF.L.U32 R214, R242.reuse, 0x10, RZ ;  /* 0x00000010f2d67819 */ /* 0x040fe200000006ff */
[----:B------:R-:W5:Y:S01]  /*83b0*/  LDL.LU R230, [R1+0x14] ;  /* 0x0000140001e67983 */ /* 0x000f620000300800 */
[----:B------:R-:W-:Y:S01]  /*83c0*/  LOP3.LUT R215, R242, 0xffff0000, RZ, 0xc0, !PT ;  /* 0xffff0000f2d77812 */ /* 0x000fe200078ec0ff */
[----:B------:R-:W-:Y:S01]  /*83d0*/  FFMA R123, R185, R167, R123 ;  /* 0x000000a7b97b7223 */ /* 0x000fe2000000007b */
[----:B------:R-:W-:Y:S01]  /*83e0*/  LOP3.LUT R167, R236, 0xffff0000, RZ, 0xc0, !PT ;  /* 0xffff0000eca77812 */ /* 0x000fe200078ec0ff */
[C---:B------:R-:W-:Y:S01]  /*83f0*/  FMUL R127, R184.reuse, R127 ;  /* 0x0000007fb87f7220 */ /* 0x040fe20000400000 */
[----:B------:R-:W-:Y:S01]  /*8400*/  SHF.L.U32 R220, R247, 0x10, RZ ;  /* 0x00000010f7dc7819 */ /* 0x000fe200000006ff */
[----:B------:R-:W-:Y:S01]  /*8410*/  FFMA R124, R185, R186, R124 ;  /* 0x000000bab97c7223 */ /* 0x000fe2000000007c */
[----:B------:R-:W-:Y:S01]  /*8420*/  SHF.L.U32 R186, R237, 0x10, RZ ;  /* 0x00000010edba7819 */ /* 0x000fe200000006ff */
[C---:B------:R-:W-:Y:S01]  /*8430*/  FMUL R128, R184.reuse, R128 ;  /* 0x00000080b8807220 */ /* 0x040fe20000400000 */
[----:B------:R-:W-:Y:S01]  /*8440*/  LOP3.LUT R221, R247, 0xffff0000, RZ, 0xc0, !PT ;  /* 0xffff0000f7dd7812 */ /* 0x000fe200078ec0ff */
[----:B------:R-:W-:Y:S01]  /*8450*/  FFMA R125, R185, R187, R125 ;  /* 0x000000bbb97d7223 */ /* 0x000fe2000000007d */
[----:B------:R-:W-:Y:S01]  /*8460*/  LOP3.LUT R187, R237, 0xffff0000, RZ, 0xc0, !PT ;  /* 0xffff0000edbb7812 */ /* 0x000fe200078ec0ff */
[----:B------:R-:W-:Y:S01]  /*8470*/  FMUL R129, R184, R129 ;  /* 0x00000081b8817220 */ /* 0x000fe20000400000 */
[----:B------:R-:W-:Y:S01]  /*8480*/  SHF.L.U32 R218, R246, 0x10, RZ ;  /* 0x00000010f6da7819 */ /* 0x000fe200000006ff */
[----:B------:R-:W-:Y:S01]  /*8490*/  FFMA R126, R185, R188, R126 ;  /* 0x000000bcb97e7223 */ /* 0x000fe2000000007e */
[----:B------:R-:W-:Y:S01]  /*84a0*/  SHF.L.U32 R188, R241, 0x10, RZ ;  /* 0x00000010f1bc7819 */ /* 0x000fe200000006ff */
[----:B------:R-:W-:Y:S01]  /*84b0*/  FMUL R130, R184, R130 ;  /* 0x00000082b8827220 */ /* 0x000fe20000400000 */
[----:B------:R-:W-:Y:S01]  /*84c0*/  LOP3.LUT R219, R246, 0xffff0000, RZ, 0xc0, !PT ;  /* 0xffff0000f6db7812 */ /* 0x000fe200078ec0ff */
[----:B------:R-:W5:Y:S01]  /*84d0*/  LDL.LU R231, [R1+0x18] ;  /* 0x0000180001e77983 */ /* 0x000f620000300800 */
[----:B------:R-:W-:Y:S01]  /*84e0*/  SHF.L.U32 R222, R250, 0x10, RZ ;  /* 0x00000010fade7819 */ /* 0x000fe200000006ff */
[----:B------:R-:W-:Y:S01]  /*84f0*/  FFMA R127, R185, R189, R127 ;  /* 0x000000bdb97f7223 */ /* 0x000fe2000000007f */
[----:B------:R-:W-:Y:S01]  /*8500*/  LOP3.LUT R189, R241, 0xffff0000, RZ, 0xc0, !PT ;  /* 0xffff0000f1bd7812 */ /* 0x000fe200078ec0ff */
[----:B------:R-:W-:Y:S01]  /*8510*/  FMUL R131, R184, R131 ;  /* 0x00000083b8837220 */ /* 0x000fe20000400000 */
        /* <DEDUP_REMOVED lines=12> */
[----:B------:R-:W-:Y:S01]  /*85e0*/  F2FP.BF16.F32.PACK_AB R250, R159, R158 ;  /* 0x0000009e9ffa723e */ /* 0x000fe200000010ff */
[----:B------:R-:W5:Y:S01]  /*85f0*/  LDL.LU R233, [R1+0x1c] ;  /* 0x00001c0001e97983 */ /* 0x000f620000300800 */
[----:B------:R-:W-:Y:S01]  /*8600*/  F2FP.BF16.F32.PACK_AB R251, R161, R160 ;  /* 0x000000a0a1fb723e */ /* 0x000fe200000010ff */
[----:B------:R-:W-:Y:S01]  /*8610*/  FFMA R131, R185, R171, R131 ;  /* 0x000000abb9837223 */ /* 0x000fe20000000083 */
[----:B------:R-:W-:Y:S01]  /*8620*/  LOP3.LUT R171, R244, 0xffff0000, RZ, 0xc0, !PT ;  /* 0xffff0000f4ab7812 */ /* 0x000fe200078ec0ff */
[C---:B------:R-:W-:Y:S01]  /*8630*/  FMUL R135, R184.reuse, R135 ;  /* 0x00000087b8877220 */ /* 0x040fe20000400000 */
[----:B------:R-:W-:Y:S01]  /*8640*/  F2FP.BF16.F32.PACK_AB R144, R145, R144 ;  /* 0x000000909190723e */ /* 0x000fe200000010ff */
[----:B------:R-:W-:Y:S01]  /*8650*/  FFMA R132, R185, R190, R132 ;  /* 0x000000beb9847223 */ /* 0x000fe20000000084 */
[----:B------:R-:W-:Y:S01]  /*8660*/  SHF.L.U32 R190, R245, 0x10, RZ ;  /* 0x00000010f5be7819 */ /* 0x000fe200000006ff */
[C---:B------:R-:W-:Y:S01]  /*8670*/  FMUL R104, R184.reuse, R104 ;  /* 0x00000068b8687220 */ /* 0x040fe20000400000 */
[----:B------:R-:W-:Y:S01]  /*8680*/  F2FP.BF16.F32.PACK_AB R145, R147, R146 ;  /* 0x000000929391723e */ /* 0x000fe200000010ff */
[----:B------:R-:W-:Y:S01]  /*8690*/  FFMA R133, R185, R191, R133 ;  /* 0x000000bfb9857223 */ /* 0x000fe20000000085 */
[----:B------:R-:W-:Y:S01]  /*86a0*/  LOP3.LUT R191, R245, 0xffff0000, RZ, 0xc0, !PT ;  /* 0xffff0000f5bf7812 */ /* 0x000fe200078ec0ff */
[C---:B------:R-:W-:Y:S01]  /*86b0*/  FMUL R105, R184.reuse, R105 ;  /* 0x00000069b8697220 */ /* 0x040fe20000400000 */
[----:B------:R-:W-:Y:S01]  /*86c0*/  MOV R245, R139 ;  /* 0x0000008b00f57202 */ /* 0x000fe20000000f00 */
[----:B------:R-:W-:Y:S01]  /*86d0*/  FFMA R134, R185, R192, R134 ;  /* 0x000000c0b9867223 */ /* 0x000fe20000000086 */
[----:B------:R-:W-:Y:S01]  /*86e0*/  F2FP.BF16.F32.PACK_AB R139, R153, R152 ;  /* 0x00000098998b723e */ /* 0x000fe200000010ff */
[C---:B------:R-:W-:Y:S01]  /*86f0*/  FMUL R106, R184.reuse, R106 ;  /* 0x0000006ab86a7220 */ /* 0x040fe20000400000 */
[----:B------:R-:W-:Y:S01]  /*8700*/  SHF.L.U32 R192, R249, 0x10, RZ ;  /* 0x00000010f9c07819 */ /* 0x000fe200000006ff */
[----:B------:R-:W5:Y:S01]  /*8710*/  LDL.LU R234, [R1+0x20] ;  /* 0x0000200001ea7983 */ /* 0x000f620000300800 */
[----:B------:R-:W-:Y:S01]  /*8720*/  F2FP.BF16.F32.PACK_AB R146, R149, R148 ;  /* 0x000000949592723e */ /* 0x000fe200000010ff */
[----:B------:R-:W-:Y:S01]  /*8730*/  FFMA R135, R185, R193, R135 ;  /* 0x000000c1b9877223 */ /* 0x000fe20000000087 */
[----:B------:R-:W-:Y:S01]  /*8740*/  LOP3.LUT R193, R249, 0xffff0000, RZ, 0xc0, !PT ;  /* 0xffff0000f9c17812 */ /* 0x000fe200078ec0ff */
[----:B------:R-:W-:Y:S01]  /*8750*/  FMUL R107, R184, R107 ;  /* 0x0000006bb86b7220 */ /* 0x000fe20000400000 */
[----:B------:R-:W-:Y:S01]  /*8760*/  F2FP.BF16.F32.PACK_AB R249, R157, R156 ;  /* 0x0000009c9df9723e */ /* 0x000fe200000010ff */
[C---:B------:R-:W-:Y:S01]  /*8770*/  FFMA R104, R185.reuse, R172, R104 ;  /* 0x000000acb9687223 */ /* 0x040fe20000000068 */
[----:B------:R-:W-:Y:S01]  /*8780*/  SHF.L.U32 R172, R248, 0x10, RZ ;  /* 0x00000010f8ac7819 */ /* 0x000fe200000006ff */
[C---:B------:R-:W-:Y:S01]  /*8790*/  FFMA R105, R185.reuse, R173, R105 ;  /* 0x000000adb9697223 */ /* 0x040fe20000000069 */
[C---:B------:R-:W-:Y:S01]  /*87a0*/  FFMA R106, R185.reuse, R176, R106 ;  /* 0x000000b0b96a7223 */ /* 0x040fe2000000006a */
[C---:B------:R-:W-:Y:S01]  /*87b0*/  FFMA R107, R185.reuse, R177, R107 ;  /* 0x000000b1b96b7223 */ /* 0x040fe2000000006b */
[C---:B------:R-:W-:Y:S01]  /*87c0*/  FMUL R108, R184.reuse, R108 ;  /* 0x0000006cb86c7220 */ /* 0x040fe20000400000 */
[C---:B------:R-:W-:Y:S01]  /*87d0*/  FMUL R109, R184.reuse, R109 ;  /* 0x0000006db86d7220 */ /* 0x040fe20000400000 */
[C---:B------:R-:W-:Y:S01]  /*87e0*/  FMUL R110, R184.reuse, R110 ;  /* 0x0000006eb86e7220 */ /* 0x040fe20000400000 */
[C---:B------:R-:W-:Y:S01]  /*87f0*/  FMUL R111, R184.reuse, R111 ;  /* 0x0000006fb86f7220 */ /* 0x040fe20000400000 */
[C---:B------:R-:W-:Y:S01]  /*8800*/  FFMA R108, R185.reuse, R194, R108 ;  /* 0x000000c2b96c7223 */ /* 0x040fe2000000006c */
[C---:B------:R-:W-:Y:S01]  /*8810*/  FFMA R109, R185.reuse, R195, R109 ;  /* 0x000000c3b96d7223 */ /* 0x040fe2000000006d */
[C---:B------:R-:W-:Y:S01]  /*8820*/  FMUL R112, R184.reuse, R112 ;  /* 0x00000070b8707220 */ /* 0x040fe20000400000 */
[C---:B------:R-:W-:Y:S01]  /*8830*/  FMUL R113, R184.reuse, R113 ;  /* 0x00000071b8717220 */ /* 0x040fe20000400000 */
[C---:B------:R-:W-:Y:S01]  /*8840*/  FFMA R110, R185.reuse, R196, R110 ;  /* 0x000000c4b96e7223 */ /* 0x040fe2000000006e */
        /* <DEDUP_REMOVED lines=8> */
[C---:B------:R-:W-:Y:S01]  /*88d0*/  FFMA R115, R185.reuse, R179, R115 ;  /* 0x000000b3b9737223 */ /* 0x040fe20000000073 */
[C---:B------:R-:W-:Y:S01]  /*88e0*/  FFMA R116, R185.reuse, R198, R116 ;  /* 0x000000c6b9747223 */ /* 0x040fe20000000074 */
[C---:B------:R-:W-:Y:S01]  /*88f0*/  FFMA R117, R185.reuse, R199, R117 ;  /* 0x000000c7b9757223 */ /* 0x040fe20000000075 */
[C---:B------:R-:W-:Y:S01]  /*8900*/  FMUL R118, R184.reuse, R118 ;  /* 0x00000076b8767220 */ /* 0x040fe20000400000 */
[C---:B------:R-:W-:Y:S01]  /*8910*/  FMUL R119, R184.reuse, R119 ;  /* 0x00000077b8777220 */ /* 0x040fe20000400000 */
[C---:B------:R-:W-:Y:S01]  /*8920*/  FMUL R88, R184.reuse, R88 ;  /* 0x00000058b8587220 */ /* 0x040fe20000400000 */
[----:B------:R-:W-:Y:S01]  /*8930*/  FMUL R89, R184, R89 ;  /* 0x00000059b8597220 */ /* 0x000fe20000400000 */
[C---:B------:R-:W-:Y:S01]  /*8940*/  FFMA R118, R185.reuse, R200, R118 ;  /* 0x000000c8b9767223 */ /* 0x040fe20000000076 */
[C---:B------:R-:W-:Y:S01]  /*8950*/  FFMA R119, R185.reuse, R201, R119 ;  /* 0x000000c9b9777223 */ /* 0x040fe20000000077 */
[C---:B------:R-:W-:Y:S01]  /*8960*/  FFMA R88, R185.reuse, R174, R88 ;  /* 0x000000aeb9587223 */ /* 0x040fe20000000058 */
[----:B------:R-:W-:Y:S01]  /*8970*/  FFMA R89, R185, R175, R89 ;  /* 0x000000afb9597223 */ /* 0x000fe20000000059 */
[----:B------:R-:W-:Y:S01]  /*8980*/  LOP3.LUT R173, R248, 0xffff0000, RZ, 0xc0, !PT ;  /* 0xffff0000f8ad7812 */ /* 0x000fe200078ec0ff */
[C---:B------:R-:W-:Y:S01]  /*8990*/  FMUL R90, R184.reuse, R90 ;  /* 0x0000005ab85a7220 */ /* 0x040fe20000400000 */
[----:B------:R-:W-:Y:S01]  /*89a0*/  F2FP.BF16.F32.PACK_AB R147, R151, R150 ;  /* 0x000000969793723e */ /* 0x000fe200000010ff */
[C---:B------:R-:W-:Y:S01]  /*89b0*/  FMUL R91, R184.reuse, R91 ;  /* 0x0000005bb85b7220 */ /* 0x040fe20000400000 */
[----:B------:R-:W-:Y:S01]  /*89c0*/  F2FP.BF16.F32.PACK_AB R120, R121, R120 ;  /* 0x000000787978723e */ /* 0x000fe200000010ff */
[----:B------:R-:W-:Y:S01]  /*89d0*/  FFMA R90, R185, R180, R90 ;  /* 0x000000b4b95a7223 */ /* 0x000fe2000000005a */
[----:B------:R-:W-:Y:S01]  /*89e0*/  F2FP.BF16.F32.PACK_AB R121, R123, R122 ;  /* 0x0000007a7b79723e */ /* 0x000fe200000010ff */
[----:B------:R-:W-:Y:S01]  /*89f0*/  FFMA R91, R185, R181, R91 ;  /* 0x000000b5b95b7223 */ /* 0x000fe2000000005b */
[----:B------:R-:W-:Y:S01]  /*8a00*/  F2FP.BF16.F32.PACK_AB R122, R125, R124 ;  /* 0x0000007c7d7a723e */ /* 0x000fe200000010ff */
        /* <DEDUP_REMOVED lines=39> */
[C---:B------:R-:W-:Y:S01]  /*8c80*/  FMUL R102, R184.reuse, R102 ;  /* 0x00000066b8667220 */ /* 0x040fe20000400000 */
[C---:B------:R-:W-:Y:S01]  /*8c90*/  FMUL R103, R184.reuse, R103 ;  /* 0x00000067b8677220 */ /* 0x040fe20000400000 */
[C---:B------:R-:W-:Y:S01]  /*8ca0*/  FMUL R72, R184.reuse, R72 ;  /* 0x00000048b8487220 */ /* 0x040fe20000400000 */
[C---:B------:R-:W-:Y:S01]  /*8cb0*/  FMUL R73, R184.reuse, R73 ;  /* 0x00000049b8497220 */ /* 0x040fe20000400000 */
[----:B------:R-:W-:Y:S01]  /*8cc0*/  F2FP.BF16.F32.PACK_AB R98, R101, R100 ;  /* 0x000000646562723e */ /* 0x000fe200000010ff */
[C---:B------:R-:W-:Y:S01]  /*8cd0*/  FFMA R102, R185.reuse, R208, R102 ;  /* 0x000000d0b9667223 */ /* 0x040fe20000000066 */
[C---:B------:R-:W-:Y:S01]  /*8ce0*/  FFMA R103, R185.reuse, R209, R103 ;  /* 0x000000d1b9677223 */ /* 0x040fe20000000067 */
[C---:B------:R-:W-:Y:S01]  /*8cf0*/  FFMA R72, R185.reuse, R166, R72 ;  /* 0x000000a6b9487223 */ /* 0x040fe20000000048 */
[----:B------:R-:W-:Y:S01]  /*8d00*/  FFMA R73, R185, R167, R73 ;  /* 0x000000a7b9497223 */ /* 0x000fe20000000049 */
[C---:B------:R-:W-:Y:S01]  /*8d10*/  FMUL R74, R184.reuse, R74 ;  /* 0x0000004ab84a7220 */ /* 0x040fe20000400000 */
[C---:B------:R-:W-:Y:S01]  /*8d20*/  FMUL R75, R184.reuse, R75 ;  /* 0x0000004bb84b7220 */ /* 0x040fe20000400000 */
[----:B------:R-:W-:Y:S01]  /*8d30*/  F2FP.BF16.F32.PACK_AB R99, R103, R102 ;  /* 0x000000666763723e */ /* 0x000fe200000010ff */
[C---:B------:R-:W-:Y:S01]  /*8d40*/  FMUL R76, R184.reuse, R76 ;  /* 0x0000004cb84c7220 */ /* 0x040fe20000400000 */
[----:B------:R-:W-:Y:S01]  /*8d50*/  F2FP.BF16.F32.PACK_AB R72, R73, R72 ;  /* 0x000000484948723e */ /* 0x000fe200000010ff */
[C---:B------:R-:W-:Y:S01]  /*8d60*/  FFMA R74, R185.reuse, R186, R74 ;  /* 0x000000bab94a7223 */ /* 0x040fe2000000004a */
[C---:B------:R-:W-:Y:S01]  /*8d70*/  FFMA R75, R185.reuse, R187, R75 ;  /* 0x000000bbb94b7223 */ /* 0x040fe2000000004b */
[----:B------:R-:W-:Y:S01]  /*8d80*/  FFMA R76, R185, R210, R76 ;  /* 0x000000d2b94c7223 */ /* 0x000fe2000000004c */
[C---:B------:R-:W-:Y:S01]  /*8d90*/  FMUL R77, R184.reuse, R77 ;  /* 0x0000004db84d7220 */ /* 0x040fe20000400000 */
[C---:B------:R-:W-:Y:S01]  /*8da0*/  FMUL R78, R184.reuse, R78 ;  /* 0x0000004eb84e7220 */ /* 0x040fe20000400000 */
[C---:B------:R-:W-:Y:S01]  /*8db0*/  FMUL R79, R184.reuse, R79 ;  /* 0x0000004fb84f7220 */ /* 0x040fe20000400000 */
[----:B------:R-:W-:Y:S01]  /*8dc0*/  F2FP.BF16.F32.PACK_AB R73, R75, R74 ;  /* 0x0000004a4b49723e */ /* 0x000fe200000010ff */
        /* <DEDUP_REMOVED lines=68> */
[C---:B------:R-:W-:Y:S01]  /*9210*/  FMUL R43, R184.reuse, R43 ;  /* 0x0000002bb82b7220 */ /* 0x040fe20000400000 */
        /* <DEDUP_REMOVED lines=18> */
[----:B------:R-:W-:Y:S01]  /*9340*/  FMUL R30, R184, R30 ;  /* 0x0000001eb81e7220 */ /* 0x000fe20000400000 */
[----:B--2---:R-:W-:Y:S01]  /*9350*/  SHF.L.U32 R228, R138, 0x10, RZ ;  /* 0x000000108ae47819 */ /* 0x004fe200000006ff */
[----:B------:R-:W-:Y:S01]  /*9360*/  FMUL R31, R184, R31 ;  /* 0x0000001fb81f7220 */ /* 0x000fe20000400000 */
[----:B------:R-:W-:Y:S01]  /*9370*/  LOP3.LUT R229, R138, 0xffff0000, RZ, 0xc0, !PT ;  /* 0xffff00008ae57812 */ /* 0x000fe200078ec0ff */
[C---:B------:R-:W-:Y:S01]  /*9380*/  FMUL R32, R184.reuse, R32 ;  /* 0x00000020b8207220 */ /* 0x040fe20000400000 */
[----:B------:R-:W2:Y:S01]  /*9390*/  LDL.LU R138, [R1+0x24] ;  /* 0x00002400018a7983 */ /* 0x000ea20000300800 */
        /* <DEDUP_REMOVED lines=11> */
[----:B------:R-:W-:Y:S01]  /*9450*/  UIADD3 UR7, UPT, UPT, UR43, 0x1, URZ ;  /* 0x000000012b077890 */ /* 0x000fe2000fffe0ff */
[----:B------:R-:W-:Y:S01]  /*9460*/  BSSY.RECONVERGENT B0, `(.L_x_99) ;  /* 0x00000f0000007945 */ /* 0x000fe20003800200 */
[----:B------:R-:W-:Y:S01]  /*9470*/  UIADD3 UR44, UPT, UPT, UR44, 0x1, URZ ;  /* 0x000000012c2c7890 */ /* 0x000fe2000fffe0ff */
[C---:B---3--:R-:W-:Y:S02]  /*9480*/  SHF.L.U32 R194, R136.reuse, 0x10, RZ ;  /* 0x0000001088c27819 */ /* 0x048fe400000006ff */
[----:B------:R-:W-:Y:S02]  /*9490*/  LOP3.LUT R195, R136, 0xffff0000, RZ, 0xc0, !PT ;  /* 0xffff000088c37812 */ /* 0x000fe400078ec0ff */
[C---:B----4-:R-:W-:Y:S02]  /*94a0*/  LOP3.LUT R227, R137.reuse, 0xffff0000, RZ, 0xc0, !PT ;  /* 0xffff000089e37812 */ /* 0x050fe400078ec0ff */
[C---:B-----5:R-:W-:Y:S02]  /*94b0*/  SHF.L.U32 R176, R226.reuse, 0x10, RZ ;  /* 0x00000010e2b07819 */ /* 0x060fe400000006ff */
[----:B------:R-:W-:Y:S02]  /*94c0*/  LOP3.LUT R177, R226, 0xffff0000, RZ, 0xc0, !PT ;  /* 0xffff0000e2b17812 */ /* 0x000fe400078ec0ff */
[----:B------:R-:W-:Y:S01]  /*94d0*/  SHF.L.U32 R226, R137, 0x10, RZ ;  /* 0x0000001089e27819 */ /* 0x000fe200000006ff */
[C---:B------:R-:W-:Y:S01]  /*94e0*/  FFMA R40, R185.reuse, R176, R40 ;  /* 0x000000b0b9287223 */ /* 0x040fe20000000028 */
[----:B------:R-:W3:Y:S01]  /*94f0*/  LDL.LU R137, [R1+0x28] ;  /* 0x0000280001897983 */ /* 0x000ee20000300800 */
[C---:B------:R-:W-:Y:S01]  /*9500*/  FFMA R41, R185.reuse, R177, R41 ;  /* 0x000000b1b9297223 */ /* 0x040fe20000000029 */
[C---:B------:R-:W-:Y:S01]  /*9510*/  FFMA R42, R185.reuse, R194, R42 ;  /* 0x000000c2b92a7223 */ /* 0x040fe2000000002a */
[C---:B------:R-:W-:Y:S01]  /*9520*/  FFMA R43, R185.reuse, R195, R43 ;  /* 0x000000c3b92b7223 */ /* 0x040fe2000000002b */
[----:B------:R-:W4:Y:S01]  /*9530*/  LDL.LU R136, [R1+0x2c] ;  /* 0x00002c0001887983 */ /* 0x000f220000300800 */
[----:B------:R-:W-:Y:S01]  /*9540*/  FFMA R44, R185, R226, R44 ;  /* 0x000000e2b92c7223 */ /* 0x000fe2000000002c */
[----:B------:R-:W-:Y:S01]  /*9550*/  F2FP.BF16.F32.PACK_AB R40, R41, R40 ;  /* 0x000000282928723e */ /* 0x000fe200000010ff */
[----:B------:R-:W-:Y:S01]  /*9560*/  FFMA R45, R185, R227, R45 ;  /* 0x000000e3b92d7223 */ /* 0x000fe2000000002d */
[----:B------:R-:W5:Y:S01]  /*9570*/  LDL.LU R238, [R1+0x30] ;  /* 0x0000300001ee7983 */ /* 0x000f620000300800 */
[----:B------:R-:W-:Y:S01]  /*9580*/  F2FP.BF16.F32.PACK_AB R41, R43, R42 ;  /* 0x0000002a2b29723e */ /* 0x000fe200000010ff */
[C---:B------:R-:W-:Y:S01]  /*9590*/  FFMA R46, R185.reuse, R228, R46 ;  /* 0x000000e4b92e7223 */ /* 0x040fe2000000002e */
[----:B------:R-:W-:Y:S01]  /*95a0*/  FFMA R47, R185, R229, R47 ;  /* 0x000000e5b92f7223 */ /* 0x000fe2000000002f */
[----:B------:R-:W-:Y:S02]  /*95b0*/  F2FP.BF16.F32.PACK_AB R42, R45, R44 ;  /* 0x0000002c2d2a723e */ /* 0x000fe400000010ff */
[C---:B------:R-:W-:Y:S02]  /*95c0*/  SHF.L.U32 R162, R232.reuse, 0x10, RZ ;  /* 0x00000010e8a27819 */ /* 0x040fe400000006ff */
[----:B------:R-:W-:Y:S02]  /*95d0*/  F2FP.BF16.F32.PACK_AB R43, R47, R46 ;  /* 0x0000002e2f2b723e */ /* 0x000fe400000010ff */
[----:B------:R-:W-:Y:S01]  /*95e0*/  LOP3.LUT R163, R232, 0xffff0000, RZ, 0xc0, !PT ;  /* 0xffff0000e8a37812 */ /* 0x000fe200078ec0ff */
[C---:B------:R-:W-:Y:S01]  /*95f0*/  FFMA R48, R185.reuse, R162, R48 ;  /* 0x000000a2b9307223 */ /* 0x040fe20000000030 */
[C---:B------:R-:W-:Y:S02]  /*9600*/  SHF.L.U32 R196, R230.reuse, 0x10, RZ ;  /* 0x00000010e6c47819 */ /* 0x040fe400000006ff */
[----:B------:R-:W-:Y:S01]  /*9610*/  LOP3.LUT R197, R230, 0xffff0000, RZ, 0xc0, !PT ;  /* 0xffff0000e6c57812 */ /* 0x000fe200078ec0ff */
[----:B------:R-:W-:Y:S01]  /*9620*/  FFMA R49, R185, R163, R49 ;  /* 0x000000a3b9317223 */ /* 0x000fe20000000031 */
[----:B------:R-:W-:Y:S01]  /*9630*/  SHF.L.U32 R230, R231, 0x10, RZ ;  /* 0x00000010e7e67819 */ /* 0x000fe200000006ff */
[----:B------:R-:W-:Y:S01]  /*9640*/  FFMA R50, R185, R196, R50 ;  /* 0x000000c4b9327223 */ /* 0x000fe20000000032 */
[----:B------:R-:W-:Y:S01]  /*9650*/  LOP3.LUT R231, R231, 0xffff0000, RZ, 0xc0, !PT ;  /* 0xffff0000e7e77812 */ /* 0x000fe200078ec0ff */
[----:B------:R-:W-:Y:S01]  /*9660*/  FFMA R51, R185, R197, R51 ;  /* 0x000000c5b9337223 */ /* 0x000fe20000000033 */
[----:B------:R-:W-:Y:S01]  /*9670*/  F2FP.BF16.F32.PACK_AB R48, R49, R48 ;  /* 0x000000303130723e */ /* 0x000fe200000010ff */
[C---:B------:R-:W-:Y:S02]  /*9680*/  FFMA R52, R185.reuse, R230, R52 ;  /* 0x000000e6b9347223 */ /* 0x040fe40000000034 */
[----:B------:R-:W-:Y:S01]  /*9690*/  FFMA R53, R185, R231, R53 ;  /* 0x000000e7b9357223 */ /* 0x000fe20000000035 */
[----:B------:R-:W-:Y:S04]  /*96a0*/  F2FP.BF16.F32.PACK_AB R49, R51, R50 ;  /* 0x000000323331723e */ /* 0x000fe800000010ff */
[----:B------:R-:W-:Y:S02]  /*96b0*/  F2FP.BF16.F32.PACK_AB R50, R53, R52 ;  /* 0x000000343532723e */ /* 0x000fe400000010ff */
[C---:B------:R-:W-:Y:S02]  /*96c0*/  SHF.L.U32 R232, R233.reuse, 0x10, RZ ;  /* 0x00000010e9e87819 */ /* 0x040fe400000006ff */
[----:B------:R-:W-:Y:S03]  /*96d0*/  LOP3.LUT R233, R233, 0xffff0000, RZ, 0xc0, !PT ;  /* 0xffff0000e9e97812 */ /* 0x000fe600078ec0ff */
[C---:B------:R-:W-:Y:S02]  /*96e0*/  FFMA R54, R185.reuse, R232, R54 ;  /* 0x000000e8b9367223 */ /* 0x040fe40000000036 */
[----:B------:R-:W-:Y:S05]  /*96f0*/  FFMA R55, R185, R233, R55 ;  /* 0x000000e9b9377223 */ /* 0x000fea0000000037 */
[----:B------:R-:W-:Y:S02]  /*9700*/  F2FP.BF16.F32.PACK_AB R51, R55, R54 ;  /* 0x000000363733723e */ /* 0x000fe400000010ff */
[C---:B------:R-:W-:Y:S02]  /*9710*/  SHF.L.U32 R178, R234.reuse, 0x10, RZ ;  /* 0x00000010eab27819 */ /* 0x040fe400000006ff */
[----:B------:R-:W-:Y:S03]  /*9720*/  LOP3.LUT R179, R234, 0xffff0000, RZ, 0xc0, !PT ;  /* 0xffff0000eab37812 */ /* 0x000fe600078ec0ff */
[C---:B------:R-:W-:Y:S02]  /*9730*/  FFMA R24, R185.reuse, R178, R24 ;  /* 0x000000b2b9187223 */ /* 0x040fe40000000018 */
[C---:B------:R-:W-:Y:S01]  /*9740*/  FFMA R25, R185.reuse, R179, R25 ;  /* 0x000000b3b9197223 */ /* 0x040fe20000000019 */
[C---:B--2---:R-:W-:Y:S02]  /*9750*/  SHF.L.U32 R198, R138.reuse, 0x10, RZ ;  /* 0x000000108ac67819 */ /* 0x044fe400000006ff */
[----:B------:R-:W-:Y:S02]  /*9760*/  LOP3.LUT R199, R138, 0xffff0000, RZ, 0xc0, !PT ;  /* 0xffff00008ac77812 */ /* 0x000fe400078ec0ff */
[----:B------:R-:W2:Y:S01]  /*9770*/  LDL.LU R138, [R1+0x34] ;  /* 0x00003400018a7983 */ /* 0x000ea20000300800 */
[C---:B------:R-:W-:Y:S02]  /*9780*/  FFMA R26, R185.reuse, R198, R26 ;  /* 0x000000c6b91a7223 */ /* 0x040fe4000000001a */
[----:B------:R-:W-:Y:S01]  /*9790*/  FFMA R27, R185, R199, R27 ;  /* 0x000000c7b91b7223 */ /* 0x000fe2000000001b */
[C---:B---3--:R-:W-:Y:S02]  /*97a0*/  SHF.L.U32 R234, R137.reuse, 0x10, RZ ;  /* 0x0000001089ea7819 */ /* 0x048fe400000006ff */
[----:B------:R-:W-:Y:S02]  /*97b0*/  LOP3.LUT R235, R137, 0xffff0000, RZ, 0xc0, !PT ;  /* 0xffff000089eb7812 */ /* 0x000fe400078ec0ff */
[----:B------:R-:W3:Y:S01]  /*97c0*/  LDL.LU R137, [R1+0x38] ;  /* 0x0000380001897983 */ /* 0x000ee20000300800 */
[C---:B----4-:R-:W-:Y:S01]  /*97d0*/  SHF.L.U32 R236, R136.reuse, 0x10, RZ ;  /* 0x0000001088ec7819 */ /* 0x050fe200000006ff */
[C---:B------:R-:W-:Y:S01]  /*97e0*/  FFMA R28, R185.reuse, R234, R28 ;  /* 0x000000eab91c7223 */ /* 0x040fe2000000001c */
[----:B------:R-:W-:Y:S01]  /*97f0*/  LOP3.LUT R237, R136, 0xffff0000, RZ, 0xc0, !PT ;  /* 0xffff000088ed7812 */ /* 0x000fe200078ec0ff */
[C---:B------:R-:W-:Y:S01]  /*9800*/  FFMA R29, R185.reuse, R235, R29 ;  /* 0x000000ebb91d7223 */ /* 0x040fe2000000001d */
[----:B------:R-:W4:Y:S01]  /*9810*/  LDL.LU R136, [R1+0x3c] ;  /* 0x00003c0001887983 */ /* 0x000f220000300800 */
[C---:B-----5:R-:W-:Y:S01]  /*9820*/  SHF.L.U32 R174, R238.reuse, 0x10, RZ ;  /* 0x00000010eeae7819 */ /* 0x060fe200000006ff */
[C---:B------:R-:W-:Y:S01]  /*9830*/  FFMA R30, R185.reuse, R236, R30 ;  /* 0x000000ecb91e7223 */ /* 0x040fe2000000001e */
[----:B------:R-:W-:Y:S01]  /*9840*/  LOP3.LUT R175, R238, 0xffff0000, RZ, 0xc0, !PT ;  /* 0xffff0000eeaf7812 */ /* 0x000fe200078ec0ff */
[----:B------:R-:W5:Y:S01]  /*9850*/  LDL.LU R248, [R1+0x40] ;  /* 0x0000400001f87983 */ /* 0x000f620000300800 */
[C---:B------:R-:W-:Y:S01]  /*9860*/  FFMA R31, R185.reuse, R237, R31 ;  /* 0x000000edb91f7223 */ /* 0x040fe2000000001f */
[C---:B------:R-:W-:Y:S02]  /*9870*/  FFMA R32, R185.reuse, R174, R32 ;  /* 0x000000aeb9207223 */ /* 0x040fe40000000020 */
[----:B------:R-:W5:Y:S01]  /*9880*/  LDL.LU R243, [R1+0x44] ;  /* 0x0000440001f37983 */ /* 0x000f620000300800 */
[----:B------:R-:W-:Y:S03]  /*9890*/  FFMA R33, R185, R175, R33 ;  /* 0x000000afb9217223 */ /* 0x000fe60000000021 */
[----:B------:R-:W5:Y:S02]  /*98a0*/  LDL.LU R242, [R1+0x48] ;  /* 0x0000480001f27983 */ /* 0x000f640000300800 */
[----:B------:R-:W-:Y:S02]  /*98b0*/  F2FP.BF16.F32.PACK_AB R32, R33, R32 ;  /* 0x000000202120723e */ /* 0x000fe400000010ff */
[----:B------:R-:W5:Y:S04]  /*98c0*/  LDL.LU R244, [R1+0x4c] ;  /* 0x00004c0001f47983 */ /* 0x000f680000300800 */
[----:B------:R-:W5:Y:S04]  /*98d0*/  LDL.LU R247, [R1+0x58] ;  /* 0x0000580001f77983 */ /* 0x000f680000300800 */
[----:B------:R-:W5:Y:S01]  /*98e0*/  LDL.LU R246, [R1+0x5c] ;  /* 0x00005c0001f67983 */ /* 0x000f620000300800 */
[C---:B--2---:R-:W-:Y:S02]  /*98f0*/  SHF.L.U32 R200, R138.reuse, 0x10, RZ ;  /* 0x000000108ac87819 */ /* 0x044fe400000006ff */
[----:B------:R-:W-:Y:S02]  /*9900*/  LOP3.LUT R201, R138, 0xffff0000, RZ, 0xc0, !PT ;  /* 0xffff00008ac97812 */ /* 0x000fe400078ec0ff */
[----:B------:R-:W-:Y:S01]  /*9910*/  F2FP.BF16.F32.PACK_AB R138, R23, R21 ;  /* 0x00000015178a723e */ /* 0x000fe200000010ff */
[C---:B------:R-:W-:Y:S02]  /*9920*/  FFMA R34, R185.reuse, R200, R34 ;  /* 0x000000c8b9227223 */ /* 0x040fe40000000022 */
[----:B------:R-:W-:Y:S05]  /*9930*/  FFMA R35, R185, R201, R35 ;  /* 0x000000c9b9237223 */ /* 0x000fea0000000023 */
[----:B------:R-:W-:Y:S02]  /*9940*/  F2FP.BF16.F32.PACK_AB R33, R35, R34 ;  /* 0x000000222321723e */ /* 0x000fe400000010ff */
[C---:B---3--:R-:W-:Y:S02]  /*9950*/  SHF.L.U32 R238, R137.reuse, 0x10, RZ ;  /* 0x0000001089ee7819 */ /* 0x048fe400000006ff */
[----:B------:R-:W-:Y:S02]  /*9960*/  LOP3.LUT R239, R137, 0xffff0000, RZ, 0xc0, !PT ;  /* 0xffff000089ef7812 */ /* 0x000fe400078ec0ff */
[----:B------:R-:W-:Y:S01]  /*9970*/  F2FP.BF16.F32.PACK_AB R137, R20, R3 ;  /* 0x000000031489723e */ /* 0x000fe200000010ff */
[C---:B------:R-:W-:Y:S01]  /*9980*/  FFMA R36, R185.reuse, R238, R36 ;  /* 0x000000eeb9247223 */ /* 0x040fe20000000024 */
[C---:B----4-:R-:W-:Y:S01]  /*9990*/  SHF.L.U32 R240, R136.reuse, 0x10, RZ ;  /* 0x0000001088f07819 */ /* 0x050fe200000006ff */
[C---:B------:R-:W-:Y:S01]  /*99a0*/  FFMA R37, R185.reuse, R239, R37 ;  /* 0x000000efb9257223 */ /* 0x040fe20000000025 */
[----:B------:R-:W-:Y:S01]  /*99b0*/  LOP3.LUT R241, R136, 0xffff0000, RZ, 0xc0, !PT ;  /* 0xffff000088f17812 */ /* 0x000fe200078ec0ff */
[----:B------:R-:W-:Y:S01]  /*99c0*/  FMUL R3, R184, R6 ;  /* 0x00000006b8037220 */ /* 0x000fe20000400000 */
[----:B------:R-:W-:Y:S01]  /*99d0*/  F2FP.BF16.F32.PACK_AB R136, R2, R0 ;  /* 0x000000000288723e */ /* 0x000fe200000010ff */
[----:B------:R-:W-:Y:S01]  /*99e0*/  FFMA R38, R185, R240, R38 ;  /* 0x000000f0b9267223 */ /* 0x000fe20000000026 */
[----:B------:R-:W2:Y:S01]  /*99f0*/  LDL.LU R0, [R1+0x50] ;  /* 0x0000500001007983 */ /* 0x000ea20000300800 */
[----:B------:R-:W-:Y:S01]  /*9a00*/  F2FP.BF16.F32.PACK_AB R34, R37, R36 ;  /* 0x000000242522723e */ /* 0x000fe200000010ff */
[----:B------:R-:W-:Y:S01]  /*9a10*/  FFMA R39, R185, R241, R39 ;  /* 0x000000f1b9277223 */ /* 0x000fe20000000027 */
[C---:B-----5:R-:W-:Y:S01]  /*9a20*/  SHF.L.U32 R20, R248.reuse, 0x10, RZ ;  /* 0x00000010f8147819 */ /* 0x060fe200000006ff */
[----:B------:R-:W3:Y:S01]  /*9a30*/  LDL.LU R2, [R1+0x54] ;  /* 0x0000540001027983 */ /* 0x000ee20000300800 */
[----:B------:R-:W-:Y:S01]  /*9a40*/  LOP3.LUT R21, R248, 0xffff0000, RZ, 0xc0, !PT ;  /* 0xffff0000f8157812 */ /* 0x000fe200078ec0ff */
[C---:B------:R-:W-:Y:S01]  /*9a50*/  FMUL R6, R184.reuse, R10 ;  /* 0x0000000ab8067220 */ /* 0x040fe20000400000 */
[----:B------:R-:W-:Y:S01]  /*9a60*/  F2FP.BF16.F32.PACK_AB R248, R155, R154 ;  /* 0x0000009a9bf8723e */ /* 0x000fe200000010ff */
[----:B------:R1:W-:Y:S01]  /*9a70*/  STS.128 [R252+0x1100], R136 ;  /* 0x00110088fc007388 */ /* 0x0003e20000000c00 */
[----:B------:R-:W-:Y:S01]  /*9a80*/  F2FP.BF16.F32.PACK_AB R35, R39, R38 ;  /* 0x000000262723723e */ /* 0x000fe200000010ff */
[C---:B------:R-:W-:Y:S01]  /*9a90*/  FMUL R10, R184.reuse, R14 ;  /* 0x0000000eb80a7220 */ /* 0x040fe20000400000 */
[C---:B------:R-:W-:Y:S01]  /*9aa0*/  SHF.L.U32 R23, R243.reuse, 0x10, RZ ;  /* 0x00000010f3177819 */ /* 0x040fe200000006ff */
[----:B------:R-:W-:Y:S01]  /*9ab0*/  FMUL R14, R184, R18 ;  /* 0x00000012b80e7220 */ /* 0x000fe20000400000 */
[----:B------:R-:W-:Y:S02]  /*9ac0*/  LOP3.LUT R152, R243, 0xffff0000, RZ, 0xc0, !PT ;  /* 0xffff0000f3987812 */ /* 0x000fe400078ec0ff */
[C---:B------:R-:W-:Y:S01]  /*9ad0*/  SHF.L.U32 R153, R242.reuse, 0x10, RZ ;  /* 0x00000010f2997819 */ /* 0x040fe200000006ff */
[----:B------:R-:W-:Y:S01]  /*9ae0*/  STS.128 [R245+0x1000], R248 ;  /* 0x001000f8f5007388 */ /* 0x000fe20000000c00 */
[----:B------:R-:W-:Y:S02]  /*9af0*/  LOP3.LUT R242, R242, 0xffff0000, RZ, 0xc0, !PT ;  /* 0xffff0000f2f27812 */ /* 0x000fe400078ec0ff */
[C---:B------:R-:W-:Y:S02]  /*9b00*/  SHF.L.U32 R243, R244.reuse, 0x10, RZ ;  /* 0x00000010f4f37819 */ /* 0x040fe400000006ff */
[----:B------:R-:W-:Y:S02]  /*9b10*/  LOP3.LUT R244, R244, 0xffff0000, RZ, 0xc0, !PT ;  /* 0xffff0000f4f47812 */ /* 0x000fe400078ec0ff */
[C---:B------:R-:W-:Y:S02]  /*9b20*/  SHF.L.U32 R158, R247.reuse, 0x10, RZ ;  /* 0x00000010f79e7819 */ /* 0x040fe400000006ff */
[----:B------:R-:W-:Y:S02]  /*9b30*/  LOP3.LUT R159, R247, 0xffff0000, RZ, 0xc0, !PT ;  /* 0xffff0000f79f7812 */ /* 0x000fe400078ec0ff */
[C---:B------:R-:W-:Y:S02]  /*9b40*/  SHF.L.U32 R160, R246.reuse, 0x10, RZ ;  /* 0x00000010f6a07819 */ /* 0x040fe400000006ff */
[----:B------:R-:W-:Y:S01]  /*9b50*/  LOP3.LUT R161, R246, 0xffff0000, RZ, 0xc0, !PT ;  /* 0xffff0000f6a17812 */ /* 0x000fe200078ec0ff */
[----:B-1----:R-:W4:Y:S06]  /*9b60*/  LDL.LU.64 R138, [R1+0x90] ;  /* 0x00009000018a7983 */ /* 0x002f2c0000300a00 */
[----:B------:R-:W5:Y:S01]  /*9b70*/  LDL.LU.64 R136, [R1+0x88] ;  /* 0x0000880001887983 */ /* 0x000f620000300a00 */
[C---:B--2---:R-:W-:Y:S02]  /*9b80*/  SHF.L.U32 R154, R0.reuse, 0x10, RZ ;  /* 0x00000010009a7819 */ /* 0x044fe400000006ff */
[----:B------:R-:W-:Y:S01]  /*9b90*/  LOP3.LUT R155, R0, 0xffff0000, RZ, 0xc0, !PT ;  /* 0xffff0000009b7812 */ /* 0x000fe200078ec0ff */
[----:B------:R-:W-:Y:S01]  /*9ba0*/  FMUL R0, R184, R4 ;  /* 0x00000004b8007220 */ /* 0x000fe20000400000 */
[----:B---3--:R-:W-:Y:S01]  /*9bb0*/  SHF.L.U32 R156, R2, 0x10, RZ ;  /* 0x00000010029c7819 */ /* 0x008fe200000006ff */
[----:B------:R-:W-:Y:S01]  /*9bc0*/  FMUL R4, R184, R8 ;  /* 0x00000008b8047220 */ /* 0x000fe20000400000 */
[----:B------:R-:W-:Y:S01]  /*9bd0*/  LOP3.LUT R157, R2, 0xffff0000, RZ, 0xc0, !PT ;  /* 0xffff0000029d7812 */ /* 0x000fe200078ec0ff */
[C---:B------:R-:W-:Y:S01]  /*9be0*/  FFMA R0, R185.reuse, R20, R0 ;  /* 0x00000014b9007223 */ /* 0x040fe20000000000 */
[C---:B------:R-:W-:Y:S01]  /*9bf0*/  FMUL R2, R184.reuse, R5 ;  /* 0x00000005b8027220 */ /* 0x040fe20000400000 */
[C---:B------:R-:W-:Y:S01]  /*9c00*/  FMUL R5, R184.reuse, R9 ;  /* 0x00000009b8057220 */ /* 0x040fe20000400000 */
[C---:B------:R-:W-:Y:S01]  /*9c10*/  FMUL R8, R184.reuse, R12 ;  /* 0x0000000cb8087220 */ /* 0x040fe20000400000 */
[C---:B------:R-:W-:Y:S01]  /*9c20*/  FMUL R9, R184.reuse, R13 ;  /* 0x0000000db8097220 */ /* 0x040fe20000400000 */
[C---:B------:R-:W-:Y:S01]  /*9c30*/  FFMA R2, R185.reuse, R21, R2 ;  /* 0x00000015b9027223 */ /* 0x040fe20000000002 */
        /* <DEDUP_REMOVED lines=9> */
[----:B------:R-:W-:Y:S01]  /*9cd0*/  FFMA R15, R185, R157, R15 ;  /* 0x0000009db90f7223 */ /* 0x000fe2000000000f */
[C---:B------:R-:W-:Y:S01]  /*9ce0*/  FMUL R12, R184.reuse, R16 ;  /* 0x00000010b80c7220 */ /* 0x040fe20000400000 */
[----:B------:R-:W-:Y:S01]  /*9cf0*/  FMUL R13, R184, R17 ;  /* 0x00000011b80d7220 */ /* 0x000fe20000400000 */
[----:B------:R-:W-:Y:S02]  /*9d00*/  F2FP.BF16.F32.PACK_AB R8, R9, R8 ;  /* 0x000000080908723e */ /* 0x000fe400000010ff */
[----:B------:R-:W-:Y:S01]  /*9d10*/  F2FP.BF16.F32.PACK_AB R9, R15, R10 ;  /* 0x0000000a0f09723e */ /* 0x000fe200000010ff */
[C---:B------:R-:W-:Y:S01]  /*9d20*/  FFMA R12, R185.reuse, R158, R12 ;  /* 0x0000009eb90c7223 */ /* 0x040fe2000000000c */
[C---:B------:R-:W-:Y:S01]  /*9d30*/  FFMA R13, R185.reuse, R159, R13 ;  /* 0x0000009fb90d7223 */ /* 0x040fe2000000000d */
[C---:B------:R-:W-:Y:S01]  /*9d40*/  FFMA R14, R185.reuse, R160, R14 ;  /* 0x000000a0b90e7223 */ /* 0x040fe2000000000e */
[----:B------:R-:W-:Y:S03]  /*9d50*/  FFMA R19, R185, R161, R19 ;  /* 0x000000a1b9137223 */ /* 0x000fe60000000013 */
[----:B------:R-:W-:Y:S02]  /*9d60*/  F2FP.BF16.F32.PACK_AB R10, R13, R12 ;  /* 0x0000000c0d0a723e */ /* 0x000fe400000010ff */
[----:B-----5:R-:W-:Y:S02]  /*9d70*/  F2FP.BF16.F32.PACK_AB R136, R137, R136 ;  /* 0x000000888988723e */ /* 0x020fe400000010ff */
[----:B----4-:R-:W-:Y:S02]  /*9d80*/  F2FP.BF16.F32.PACK_AB R137, R139, R138 ;  /* 0x0000008a8b89723e */ /* 0x010fe400000010ff */
[----:B------:R-:W-:Y:S02]  /*9d90*/  F2FP.BF16.F32.PACK_AB R138, R141, R140 ;  /* 0x0000008c8d8a723e */ /* 0x000fe400000010ff */
[----:B------:R-:W-:Y:S05]  /*9da0*/  F2FP.BF16.F32.PACK_AB R139, R143, R142 ;  /* 0x0000008e8f8b723e */ /* 0x000fea00000010ff */
[----:B------:R-:W-:Y:S08]  /*9db0*/  STS.128 [R252+0x2100], R136 ;  /* 0x00210088fc007388 */ /* 0x000ff00000000c00 */
        /* <DEDUP_REMOVED lines=11> */
[----:B------:R1:W-:Y:S08]  /*9e70*/  STS.128 [R252+0x8100], R40 ;  /* 0x00810028fc007388 */ /* 0x0003f00000000c00 */
[----:B------:R2:W-:Y:S01]  /*9e80*/  STS.128 [R245+0x8000], R48 ;  /* 0x00800030f5007388 */ /* 0x0005e20000000c00 */
[----:B-1----:R-:W-:Y:S02]  /*9e90*/  F2FP.BF16.F32.PACK_AB R40, R25, R24 ;  /* 0x000000181928723e */ /* 0x002fe400000010ff */
[----:B------:R-:W-:Y:S02]  /*9ea0*/  F2FP.BF16.F32.PACK_AB R41, R27, R26 ;  /* 0x0000001a1b29723e */ /* 0x000fe400000010ff */
[----:B------:R-:W-:Y:S02]  /*9eb0*/  F2FP.BF16.F32.PACK_AB R42, R29, R28 ;  /* 0x0000001c1d2a723e */ /* 0x000fe400000010ff */
[----:B------:R-:W-:Y:S02]  /*9ec0*/  F2FP.BF16.F32.PACK_AB R43, R31, R30 ;  /* 0x0000001e1f2b723e */ /* 0x000fe400000010ff */
[----:B------:R-:W-:Y:S02]  /*9ed0*/  F2FP.BF16.F32.PACK_AB R24, R2, R0 ;  /* 0x000000000218723e */ /* 0x000fe400000010ff */
[----:B------:R-:W-:Y:S01]  /*9ee0*/  F2FP.BF16.F32.PACK_AB R25, R7, R3 ;  /* 0x000000030719723e */ /* 0x000fe200000010ff */
[----:B------:R2:W-:Y:S01]  /*9ef0*/  STS.128 [R252+0x9100], R40 ;  /* 0x00910028fc007388 */ /* 0x0005e20000000c00 */
[----:B------:R-:W-:Y:S02]  /*9f00*/  F2FP.BF16.F32.PACK_AB R26, R5, R4 ;  /* 0x00000004051a723e */ /* 0x000fe400000010ff */
[----:B------:R-:W-:Y:S02]  /*9f10*/  F2FP.BF16.F32.PACK_AB R27, R11, R6 ;  /* 0x000000060b1b723e */ /* 0x000fe400000010ff */
[----:B------:R-:W-:Y:S03]  /*9f20*/  F2FP.BF16.F32.PACK_AB R11, R19, R14 ;  /* 0x0000000e130b723e */ /* 0x000fe600000010ff */
[----:B------:R2:W-:Y:S08]  /*9f30*/  STS.128 [R245+0x9000], R32 ;  /* 0x00900020f5007388 */ /* 0x0005f00000000c00 */
[----:B------:R2:W-:Y:S08]  /*9f40*/  STS.128 [R252+0xa100], R24 ;  /* 0x00a10018fc007388 */ /* 0x0005f00000000c00 */
[----:B------:R2:W-:Y:S01]  /*9f50*/  STS.128 [R245+0xa000], R8 ;  /* 0x00a00008f5007388 */ /* 0x0005e20000000c00 */
[----:B------:R-:W-:Y:S01]  /*9f60*/  @!PT LDS RZ, [RZ] ;  /* 0x00000000fffff984 */ /* 0x000fe20000000800 */
[----:B------:R-:W-:Y:S01]  /*9f70*/  @!PT LDS RZ, [RZ] ;  /* 0x00000000fffff984 */ /* 0x000fe20000000800 */
[----:B------:R-:W-:Y:S01]  /*9f80*/  @!PT LDS RZ, [RZ] ;  /* 0x00000000fffff984 */ /* 0x000fe20000000800 */
[----:B------:R-:W-:Y:S01]  /*9f90*/  @!PT LDS RZ, [RZ] ;  /* 0x00000000fffff984 */ /* 0x000fe20000000800 */
[----:B------:R1:W-:Y:S07]  /*9fa0*/  MEMBAR.ALL.CTA ;  /* 0x0000000000007992 */ /* 0x0003ee0000008000 */
[----:B-1----:R-:W1:Y:S02]  /*9fb0*/  FENCE.VIEW.ASYNC.S ;  /* 0x00000000000073c6 */ /* 0x002e640000000000 */
[----:B-1----:R-:W-:Y:S06]  /*9fc0*/  BAR.SYNC.DEFER_BLOCKING 0x1, 0x80 ;  /* 0x0042000000007b1d */ /* 0x002fec0000010000 */
[----:B------:R-:W-:Y:S05]  /*9fd0*/  @P1 BRA `(.L_x_100) ;  /* 0x0000000000e01947 */ /* 0x000fea0003800000 */
[----:B------:R-:W1:Y:S01]  /*9fe0*/  LDCU.64 UR8, c[0x0][0x348] ;  /* 0x00006900ff0877ac */ /* 0x000e620008000a00 */
[----:B------:R-:W-:Y:S02]  /*9ff0*/  UIMAD UR5, UR43, 0xb000, UR4 ;  /* 0x0000b0002b0578a4 */ /* 0x000fe4000f8e0204 */
[----:B------:R-:W-:Y:S02]  /*a000*/  UIMAD UR61, UR47, 0xb0, URZ ;  /* 0x000000b02f3d78a4 */ /* 0x000fe4000f8e02ff */
[----:B------:R-:W-:Y:S02]  /*a010*/  USHF.L.U32 UR62, UR56, 0x7, URZ ;  /* 0x00000007383e7899 */ /* 0x000fe400080006ff */
[----:B------:R-:W-:Y:S01]  /*a020*/  UIADD3 UR60, UPT, UPT, UR5, 0x100, URZ ;  /* 0x00000100053c7890 */ /* 0x000fe2000fffe0ff */
[----:B------:R-:W-:Y:S01]  /*a030*/  UMOV UR63, UR36 ;  /* 0x00000024003f7c82 */ /* 0x000fe20008000000 */
[----:B------:R-:W-:Y:S02]  /*a040*/  UIADD3 UR33, UPT, UPT, UR61, 0x10, URZ ;  /* 0x000000103d217890 */ /* 0x000fe4000fffe0ff */
[----:B------:R-:W-:Y:S01]  /*a050*/  UIADD3 UR32, UPT, UPT, UR5, 0x1100, URZ ;  /* 0x0000110005207890 */ /* 0x000fe2000fffe0ff */
[----:B------:R-:W-:Y:S01]  /*a060*/  UMOV UR35, UR36 ;  /* 0x0000002400237c82 */ /* 0x000fe20008000000 */
[----:B-1----:R-:W-:Y:S01]  /*a070*/  UIADD3 UR68, UP0, UPT, UR8, 0x680, URZ ;  /* 0x0000068008447890 */ /* 0x002fe2000ff1e0ff */
[----:B------:R-:W-:Y:S01]  /*a080*/  UMOV UR34, UR62 ;  /* 0x0000003e00227c82 */ /* 0x000fe20008000000 */
[----:B------:R-:W-:Y:S02]  /*a090*/  UIADD3 UR29, UPT, UPT, UR61, 0x20, URZ ;  /* 0x000000203d1d7890 */ /* 0x000fe4000fffe0ff */
[----:B------:R-:W-:Y:S02]  /*a0a0*/  UIADD3.X UR69, UPT, UPT, URZ, UR9, URZ, UP0, !UPT ;  /* 0x00000009ff457290 */ /* 0x000fe400087fe4ff */
[----:B------:R-:W-:Y:S01]  /*a0b0*/  UIADD3 UR28, UPT, UPT, UR5, 0x2100, URZ ;  /* 0x00002100051c7890 */ /* 0x000fe2000fffe0ff */
[----:B------:R-:W-:Y:S01]  /*a0c0*/  UMOV UR31, UR36 ;  /* 0x00000024001f7c82 */ /* 0x000fe20008000000 */
[----:B------:R-:W-:Y:S01]  /*a0d0*/  UMOV UR30, UR62 ;  /* 0x0000003e001e7c82 */ /* 0x000fe20008000000 */
[----:B------:R-:W-:Y:S02]  /*a0e0*/  UIADD3 UR25, UPT, UPT, UR61, 0x30, URZ ;  /* 0x000000303d197890 */ /* 0x000fe4000fffe0ff */
[----:B------:R-:W-:Y:S02]  /*a0f0*/  UIADD3 UR24, UPT, UPT, UR5, 0x3100, URZ ;  /* 0x0000310005187890 */ /* 0x000fe4000fffe0ff */
[----:B------:R1:W-:Y:S01]  /*a100*/  UTMASTG.3D [UR60], [UR68] ;  /* 0x0000003c440073b5 */ /* 0x0003e20008010000 */
[----:B------:R-:W-:Y:S01]  /*a110*/  UMOV UR27, UR36 ;  /* 0x00000024001b7c82 */ /* 0x000fe20008000000 */
[----:B------:R-:W-:Y:S01]  /*a120*/  UMOV UR26, UR62 ;  /* 0x0000003e001a7c82 */ /* 0x000fe20008000000 */
[----:B------:R-:W-:Y:S02]  /*a130*/  UIADD3 UR21, UPT, UPT, UR61, 0x40, URZ ;  /* 0x000000403d157890 */ /* 0x000fe4000fffe0ff */
[----:B------:R-:W-:Y:S01]  /*a140*/  UIADD3 UR20, UPT, UPT, UR5, 0x4100, URZ ;  /* 0x0000410005147890 */ /* 0x000fe2000fffe0ff */
[----:B------:R-:W-:Y:S01]  /*a150*/  UMOV UR23, UR36 ;  /* 0x0000002400177c82 */ /* 0x000fe20008000000 */
[----:B------:R-:W-:Y:S01]  /*a160*/  UTMASTG.3D [UR32], [UR68] ;  /* 0x00000020440073b5 */ /* 0x000fe20008010000 */
[----:B------:R-:W-:Y:S01]  /*a170*/  UMOV UR22, UR62 ;  /* 0x0000003e00167c82 */ /* 0x000fe20008000000 */
[----:B------:R-:W-:Y:S02]  /*a180*/  UIADD3 UR17, UPT, UPT, UR61, 0x50, URZ ;  /* 0x000000503d117890 */ /* 0x000fe4000fffe0ff */
[----:B------:R-:W-:Y:S01]  /*a190*/  UIADD3 UR16, UPT, UPT, UR5, 0x5100, URZ ;  /* 0x0000510005107890 */ /* 0x000fe2000fffe0ff */
[----:B------:R-:W-:Y:S01]  /*a1a0*/  UMOV UR19, UR36 ;  /* 0x0000002400137c82 */ /* 0x000fe20008000000 */
[----:B------:R-:W-:Y:S01]  /*a1b0*/  UMOV UR18, UR62 ;  /* 0x0000003e00127c82 */ /* 0x000fe20008000000 */
[----:B------:R-:W-:Y:S01]  /*a1c0*/  UTMASTG.3D [UR28], [UR68] ;  /* 0x0000001c440073b5 */ /* 0x000fe20008010000 */
[----:B------:R-:W-:Y:S02]  /*a1d0*/  UIADD3 UR13, UPT, UPT, UR61, 0x60, URZ ;  /* 0x000000603d0d7890 */ /* 0x000fe4000fffe0ff */
[----:B------:R-:W-:Y:S01]  /*a1e0*/  UIADD3 UR12, UPT, UPT, UR5, 0x6100, URZ ;  /* 0x00006100050c7890 */ /* 0x000fe2000fffe0ff */
[----:B------:R-:W-:Y:S01]  /*a1f0*/  UMOV UR15, UR36 ;  /* 0x00000024000f7c82 */ /* 0x000fe20008000000 */
[----:B------:R-:W-:Y:S01]  /*a200*/  UMOV UR14, UR62 ;  /* 0x0000003e000e7c82 */ /* 0x000fe20008000000 */
[----:B------:R-:W-:Y:S01]  /*a210*/  UIADD3 UR9, UPT, UPT, UR61, 0x70, URZ ;  /* 0x000000703d097890 */ /* 0x000fe2000fffe0ff */
[----:B------:R3:W-:Y:S01]  /*a220*/  UTMASTG.3D [UR24], [UR68] ;  /* 0x00000018440073b5 */ /* 0x0007e20008010000 */
[----:B------:R-:W-:Y:S01]  /*a230*/  UIADD3 UR8, UPT, UPT, UR5, 0x7100, URZ ;  /* 0x0000710005087890 */ /* 0x000fe2000fffe0ff */
[----:B------:R-:W-:Y:S01]  /*a240*/  UMOV UR11, UR36 ;  /* 0x00000024000b7c82 */ /* 0x000fe20008000000 */
[----:B------:R-:W-:Y:S01]  /*a250*/  UMOV UR10, UR62 ;  /* 0x0000003e000a7c82 */ /* 0x000fe20008000000 */
[----:B------:R-:W-:Y:S02]  /*a260*/  UIADD3 UR65, UPT, UPT, UR61, 0x80, URZ ;  /* 0x000000803d417890 */ /* 0x000fe4000fffe0ff */
[----:B------:R-:W-:Y:S01]  /*a270*/  UIADD3 UR64, UPT, UPT, UR5, 0x8100, URZ ;  /* 0x0000810005407890 */ /* 0x000fe2000fffe0ff */
[----:B------:R4:W-:Y:S01]  /*a280*/  UTMASTG.3D [UR20], [UR68] ;  /* 0x00000014440073b5 */ /* 0x0009e20008010000 */
[----:B------:R-:W-:Y:S01]  /*a290*/  UMOV UR67, UR36 ;  /* 0x0000002400437c82 */ /* 0x000fe20008000000 */
[----:B------:R-:W-:Y:S01]  /*a2a0*/  UMOV UR66, UR62 ;  /* 0x0000003e00427c82 */ /* 0x000fe20008000000 */
[----:B-1----:R-:W-:Y:S01]  /*a2b0*/  UIADD3 UR60, UPT, UPT, UR5, 0xa100, URZ ;  /* 0x0000a100053c7890 */ /* 0x002fe2000fffe0ff */
[----:B------:R4:W-:Y:S01]  /*a2c0*/  UTMASTG.3D [UR16], [UR68] ;  /* 0x00000010440073b5 */ /* 0x0009e20008010000 */
[----:B------:R4:W-:Y:S01]  /*a2d0*/  UTMASTG.3D [UR12], [UR68] ;  /* 0x0000000c440073b5 */ /* 0x0009e20008010000 */
[----:B------:R4:W-:Y:S01]  /*a2e0*/  UTMASTG.3D [UR8], [UR68] ;  /* 0x00000008440073b5 */ /* 0x0009e20008010000 */
[----:B---3--:R-:W-:Y:S02]  /*a2f0*/  UIADD3 UR25, UPT, UPT, UR61, 0x90, URZ ;  /* 0x000000903d197890 */ /* 0x008fe4000fffe0ff */
[----:B------:R-:W-:Y:S02]  /*a300*/  UIADD3 UR24, UPT, UPT, UR5, 0x9100, URZ ;  /* 0x0000910005187890 */ /* 0x000fe4000fffe0ff */
[----:B------:R-:W-:Y:S01]  /*a310*/  UIADD3 UR61, UPT, UPT, UR61, 0xa0, URZ ;  /* 0x000000a03d3d7890 */ /* 0x000fe2000fffe0ff */
[----:B------:R4:W-:Y:S06]  /*a320*/  UTMASTG.3D [UR64], [UR68] ;  /* 0x00000040440073b5 */ /* 0x0009ec0008010000 */
[----:B------:R4:W-:Y:S02]  /*a330*/  UTMASTG.3D [UR24], [UR68] ;  /* 0x00000018440073b5 */ /* 0x0009e40008010000 */
[----:B------:R4:W-:Y:S02]  /*a340*/  UTMASTG.3D [UR60], [UR68] ;  /* 0x0000003c440073b5 */ /* 0x0009e40008010000 */
[----:B----4-:R0:W-:Y:S02]  /*a350*/  UTMACMDFLUSH ;  /* 0x00000000000079b7 */ /* 0x0101e40000000000 */
.L_x_100:
[----:B------:R-:W-:Y:S05]  /*a360*/  BSYNC.RECONVERGENT B0 ;  /* 0x0000000000007941 */ /* 0x000fea0003800200 */
.L_x_99:
[----:B------:R-:W-:Y:S04]  /*a370*/  BSSY.RECONVERGENT B0, `(.L_x_101) ;  /* 0x0000003000007945 */ /* 0x000fe80003800200 */
[----:B------:R-:W-:Y:S05]  /*a380*/  @P0 BRA `(.L_x_102) ;  /* 0x0000000000040947 */ /* 0x000fea0003800000 */
[----:B------:R-:W-:Y:S04]  /*a390*/  DEPBAR.LE SB0, 0x0 ;  /* 0x000080000000791a */ /* 0x000fe80000000000 */
.L_x_102:
[----:B------:R-:W-:Y:S05]  /*a3a0*/  BSYNC.RECONVERGENT B0 ;  /* 0x0000000000007941 */ /* 0x000fea0003800200 */
.L_x_101:
[----:B------:R-:W3:Y:S01]  /*a3b0*/  LDL.LU R0, [R1+0x80] ;  /* 0x0000800001007983 */ /* 0x000ee20000300800 */
[----:B------:R-:W-:Y:S01]  /*a3c0*/  BAR.SYNC.DEFER_BLOCKING 0x1, 0x80 ;  /* 0x0042000000007b1d */ /* 0x000fe20000010000 */
[----:B---3--:R-:W-:Y:S11]  /*a3d0*/  R2UR UR5, R0 ;  /* 0x00000000000572ca */ /* 0x008ff600000e0000 */
[----:B------:R-:W-:Y:S02]  /*a3e0*/  @!UPT UIADD3 URZ, UPT, UPT, URZ, URZ, URZ ;  /* 0x000000fffffff290 */ /* 0x000fe4000fffe0ff */
[----:B------:R-:W-:Y:S04]  /*a3f0*/  UIADD3 UR5, UPT, UPT, UR5, 0x1, URZ ;  /* 0x0000000105057890 */ /* 0x000fe8000fffe0ff */
[----:B------:R-:W-:Y:S02]  /*a400*/  UISETP.NE.AND UP0, UPT, UR5, URZ, UPT ;  /* 0x000000ff0500728c */ /* 0x000fe4000bf05270 */
[----:B------:R-:W-:Y:S05]  /*a410*/  MOV R0, UR5 ;  /* 0x0000000500007c02 */ /* 0x000fea0008000f00 */
[----:B------:R1:W-:Y:S02]  /*a420*/  STL [R1+0x80], R0 ;  /* 0x0000800001007387 */ /* 0x0003e40000100800 */
[----:B------:R-:W-:Y:S05]  /*a430*/  BRA.U !UP0, `(.L_x_103) ;  /* 0x00000001083c7547 */ /* 0x000fea000b800000 */
[----:B------:R-:W3:Y:S04]  /*a440*/  LDL.LU R2, [R1+0x78] ;  /* 0x0000780001027983 */ /* 0x000ee80000300800 */
[----:B-1----:R-:W4:Y:S02]  /*a450*/  LDL.LU R0, [R1+0x7c] ;  /* 0x00007c0001007983 */ /* 0x002f240000300800 */
[----:B----4-:R-:W-:Y:S02]  /*a460*/  R2UR UR5, R0 ;  /* 0x00000000000572ca */ /* 0x010fe400000e0000 */
[----:B---3--:R-:W-:Y:S02]  /*a470*/  ISETP.NE.AND P0, PT, R2, RZ, PT ;  /* 0x000000ff0200720c */ /* 0x008fe40003f05270 */
[----:B------:R-:W1:Y:S09]  /*a480*/  S2R R2, SR_CgaCtaId ;  /* 0x0000000000027919 */ /* 0x000e720000008800 */
[----:B------:R-:W-:Y:S05]  /*a490*/  IMAD.U32 R0, RZ, RZ, UR5 ;  /* 0x00000005ff007e24 */ /* 0x000fea000f8e00ff */
[----:B------:R-:W-:Y:S01]  /*a4a0*/  @P0 LEA R0, R0, UR4, 0x3 ;  /* 0x0000000400000c11 */ /* 0x000fe2000f8e18ff */
[----:B------:R-:W-:Y:S04]  /*a4b0*/  UIADD3 UR4, UPT, UPT, UR5, 0x1, URZ ;  /* 0x0000000105047890 */ /* 0x000fe8000fffe0ff */
[----:B------:R-:W-:Y:S01]  /*a4c0*/  @P0 VIADD R0, R0, 0x40 ;  /* 0x0000004000000836 */ /* 0x000fe20000000000 */
[----:B------:R-:W-:Y:S04]  /*a4d0*/  UISETP.NE.AND UP0, UPT, UR4, 0x2, UPT ;  /* 0x000000020400788c */ /* 0x000fe8000bf05270 */
[----:B------:R-:W-:Y:S01]  /*a4e0*/  USEL UR4, UR4, URZ, UP0 ;  /* 0x000000ff04047287 */ /* 0x000fe20008000000 */
[----:B-1----:R-:W-:Y:S04]  /*a4f0*/  @P0 PRMT R0, R2, 0x654, R0 ;  /* 0x0000065402000816 */ /* 0x002fe80000000000 */
[----:B------:R1:W-:Y:S02]  /*a500*/  @P0 SYNCS.ARRIVE.TRANS64.RED.A1T0 RZ, [R0+URZ], RZ ;  /* 0x000000ff00ff09a7 */ /* 0x0003e400081004ff */
[----:B-1----:R-:W-:Y:S05]  /*a510*/  IMAD.U32 R0, RZ, RZ, UR4 ;  /* 0x00000004ff007e24 */ /* 0x002fea000f8e00ff */
[----:B------:R3:W-:Y:S02]  /*a520*/  STL [R1+0x7c], R0 ;  /* 0x00007c0001007387 */ /* 0x0007e40000100800 */
.L_x_103:
[----:B------:R-:W4:Y:S01]  /*a530*/  LDL.LU R5, [R1+0x74] ;  /* 0x0000740001057983 */ /* 0x000f220000300800 */
[----:B------:R-:W-:Y:S02]  /*a540*/  UISETP.NE.AND UP1, UPT, UR44, 0x2, UPT ;  /* 0x000000022c00788c */ /* 0x000fe4000bf25270 */
[----:B------:R-:W-:Y:S01]  /*a550*/  UISETP.NE.AND UP2, UPT, UR7, 0x2, UPT ;  /* 0x000000020700788c */ /* 0x000fe2000bf45270 */
[----:B------:R-:W5:Y:S01]  /*a560*/  LDL.LU R4, [R1+0x84] ;  /* 0x0000840001047983 */ /* 0x000f620000300800 */
[----:B------:R-:W-:Y:S02]  /*a570*/  USEL UR5, URZ, 0x1, UP1 ;  /* 0x00000001ff057887 */ /* 0x000fe40008800000 */
[----:B------:R-:W-:Y:S01]  /*a580*/  UIADD3 UR47, UPT, UPT, UR41, UR45, URZ ;  /* 0x0000002d292f7290 */ /* 0x000fe2000fffe0ff */
[----:B------:R-:W2:Y:S01]  /*a590*/  LDL.LU R3, [R1+0x6c] ;  /* 0x00006c0001037983 */ /* 0x000ea20000300800 */
[----:B------:R-:W-:Y:S02]  /*a5a0*/  UIADD3 UR56, UPT, UPT, UR42, UR46, URZ ;  /* 0x0000002e2a387290 */ /* 0x000fe4000fffe0ff */
[----:B------:R-:W-:Y:S01]  /*a5b0*/  USEL UR44, UR44, URZ, UP1 ;  /* 0x000000ff2c2c7287 */ /* 0x000fe20008800000 */
[----:B------:R-:W4:Y:S01]  /*a5c0*/  LDL.LU R2, [R1+0x70] ;  /* 0x0000700001027983 */ /* 0x000f220000300800 */
[----:B------:R-:W-:Y:S01]  /*a5d0*/  USEL UR43, UR7, URZ, UP2 ;  /* 0x000000ff072b7287 */ /* 0x000fe20009000000 */
[----:B------:R-:W-:Y:S02]  /*a5e0*/  UMOV UR36, UR59 ;  /* 0x0000003b00247c82 */ /* 0x000fe40008000000 */
[----:B-1-3--:R-:W3:Y:S02]  /*a5f0*/  LDL.LU R0, [R1+0x68] ;  /* 0x0000680001007983 */ /* 0x00aee40000300800 */
[----:B---3--:R-:W-:Y:S02]  /*a600*/  R2UR UR8, R0 ;  /* 0x00000000000872ca */ /* 0x008fe400000e0000 */
[----:B-----5:R-:W-:Y:S02]  /*a610*/  R2UR UR11, R4 ;  /* 0x00000000040b72ca */ /* 0x020fe400000e0000 */
[----:B--2---:R-:W-:Y:S02]  /*a620*/  R2UR UR10, R3 ;  /* 0x00000000030a72ca */ /* 0x004fe400000e0000 */
[----:B----4-:R-:W-:Y:S02]  /*a630*/  R2UR UR4, R5 ;  /* 0x00000000050472ca */ /* 0x010fe400000e0000 */
[----:B------:R-:W-:Y:S07]  /*a640*/  R2UR UR9, R2 ;  /* 0x00000000020972ca */ /* 0x000fee00000e0000 */
[----:B------:R-:W-:Y:S04]  /*a650*/  UISETP.NE.AND UP0, UPT, UR11, 0x2, UPT ;  /* 0x000000020b00788c */ /* 0x000fe8000bf05270 */
[----:B------:R-:W-:Y:S02]  /*a660*/  USEL UR6, URZ, 0x1, UP0 ;  /* 0x00000001ff067887 */ /* 0x000fe40008000000 */
[----:B------:R-:W-:Y:S02]  /*a670*/  UISETP.NE.AND UP3, UPT, UR4, URZ, UPT ;  /* 0x000000ff0400728c */ /* 0x000fe4000bf65270 */
[----:B------:R-:W-:Y:S02]  /*a680*/  ULOP3.LUT UR10, UR10, UR6, URZ, 0x3c, !UPT ;  /* 0x000000060a0a7292 */ /* 0x000fe4000f8e3cff */
[----:B------:R-:W-:Y:S02]  /*a690*/  ULOP3.LUT UR9, UR9, UR5, URZ, 0x3c, !UPT ;  /* 0x0000000509097292 */ /* 0x000fe4000f8e3cff */
[----:B------:R-:W-:Y:S02]  /*a6a0*/  USEL UR4, URZ, 0x1, UP2 ;  /* 0x00000001ff047887 */ /* 0x000fe40009000000 */
[----:B------:R-:W-:Y:S01]  /*a6b0*/  IMAD.U32 R3, RZ, RZ, UR10 ;  /* 0x0000000aff037e24 */ /* 0x000fe2000f8e00ff */
[----:B------:R-:W-:Y:S01]  /*a6c0*/  USEL UR15, UR11, URZ, UP0 ;  /* 0x000000ff0b0f7287 */ /* 0x000fe20008000000 */
[----:B------:R-:W-:Y:S01]  /*a6d0*/  IMAD.U32 R0, RZ, RZ, UR9 ;  /* 0x00000009ff007e24 */ /* 0x000fe2000f8e00ff */
[----:B------:R-:W-:Y:S02]  /*a6e0*/  ULOP3.LUT UR8, UR8, UR4, URZ, 0x3c, !UPT ;  /* 0x0000000408087292 */ /* 0x000fe4000f8e3cff */
[----:B------:R2:W-:Y:S04]  /*a6f0*/  STL [R1+0x6c], R3 ;  /* 0x00006c0301007387 */ /* 0x0005e80000100800 */
[----:B------:R2:W-:Y:S01]  /*a700*/  STL [R1+0x70], R0 ;  /* 0x0000700001007387 */ /* 0x0005e20000100800 */
[----:B------:R-:W-:Y:S05]  /*a710*/  IMAD.U32 R2, RZ, RZ, UR8 ;  /* 0x00000008ff027e24 */ /* 0x000fea000f8e00ff */
[----:B------:R2:W-:Y:S01]  /*a720*/  STL [R1+0x68], R2 ;  /* 0x0000680201007387 */ /* 0x0005e20000100800 */
[----:B------:R-:W-:Y:S05]  /*a730*/  BRA.U UP3, `(.L_x_104) ;  /* 0xffffffa5031c7547 */ /* 0x000fea000b83ffff */
[----:B------:R-:W-:-:S09]  /*a740*/  UISETP.NE.AND UP0, UPT, UR57, URZ, UPT ;  /* 0x000000ff3900728c */ /* 0x000fd2000bf05270 */
[----:B------:R-:W-:Y:S05]  /*a750*/  BRA.U !UP0, `(.L_x_105) ;  /* 0x00000001084c7547 */ /* 0x000fea000b800000 */
[----:B------:R-:W1:Y:S02]  /*a760*/  LDCU.64 UR4, c[0x0][0x890] ;  /* 0x00011200ff0477ac */ /* 0x000e640008000a00 */
[----:B-1----:R-:W-:-:S04]  /*a770*/  UISETP.NE.U32.AND UP0, UPT, UR4, URZ, UPT ;  /* 0x000000ff0400728c */ /* 0x002fc8000bf05070 */
[----:B------:R-:W-:-:S09]  /*a780*/  UISETP.NE.AND.EX UP0, UPT, UR5, URZ, UPT, UP0 ;  /* 0x000000ff0500728c */ /* 0x000fd2000bf05300 */
[----:B------:R-:W-:Y:S05]  /*a790*/  BRA.U UP0, `(.L_x_106) ;  /* 0x00000001000c7547 */ /* 0x000fea000b800000 */
[----:B------:R-:W-:-:S13]  /*a7a0*/  FSETP.NEU.AND P0, PT, R185, RZ, PT ;  /* 0x000000ffb900720b */ /* 0x000fda0003f0d000 */
[----:B------:R-:W-:Y:S05]  /*a7b0*/  @!P0 EXIT ;  /* 0x000000000000894d */ /* 0x000fea0003800000 */
[----:B------:R-:W-:Y:S05]  /*a7c0*/  BRA `(.L_x_105) ;  /* 0x0000000000307947 */ /* 0x000fea0003800000 */
.L_x_106:
[----:B--2---:R-:W2:Y:S01]  /*a7d0*/  LDL.LU R0, [R1+0x64] ;  /* 0x0000640001007983 */ /* 0x004ea20000300800 */
[----:B------:R-:W-:Y:S01]  /*a7e0*/  BSSY.RECONVERGENT B0, `(.L_x_105) ;  /* 0x000000a000007945 */ /* 0x000fe20003800200 */
[----:B--2---:R-:W-:-:S13]  /*a7f0*/  LOP3.LUT P0, RZ, R0, 0xff, RZ, 0xc0, !PT ;  /* 0x000000ff00ff7812 */ /* 0x004fda000780c0ff */
[----:B------:R-:W-:Y:S05]  /*a800*/  @P0 BRA `(.L_x_107) ;  /* 0x0000000000140947 */ /* 0x000fea0003800000 */
[----:B------:R-:W1:Y:S02]  /*a810*/  LDCU.64 UR4, c[0x0][0x888] ;  /* 0x00011100ff0477ac */ /* 0x000e640008000a00 */
[----:B-1----:R-:W-:-:S04]  /*a820*/  ISETP.NE.U32.AND P0, PT, RZ, UR4, PT ;  /* 0x00000004ff007c0c */ /* 0x002fc8000bf05070 */
[----:B------:R-:W-:-:S13]  /*a830*/  ISETP.NE.AND.EX P0, PT, RZ, UR5, PT, P0 ;  /* 0x00000005ff007c0c */ /* 0x000fda000bf05300 */
[----:B------:R-:W-:Y:S05]  /*a840*/  @!P0 EXIT ;  /* 0x000000000000894d */ /* 0x000fea0003800000 */
[----:B------:R-:W-:Y:S05]  /*a850*/  BRA `(.L_x_108) ;  /* 0x0000000000087947 */ /* 0x000fea0003800000 */
.L_x_107:
[----:B------:R-:W-:-:S13]  /*a860*/  FSETP.NEU.AND P0, PT, R185, RZ, PT ;  /* 0x000000ffb900720b */ /* 0x000fda0003f0d000 */
[----:B------:R-:W-:Y:S05]  /*a870*/  @!P0 EXIT ;  /* 0x000000000000894d */ /* 0x000fea0003800000 */
.L_x_108:
[----:B------:R-:W-:Y:S05]  /*a880*/  BSYNC.RECONVERGENT B0 ;  /* 0x0000000000007941 */ /* 0x000fea0003800200 */
.L_x_105:
[----:B------:R-:W-:-:S04]  /*a890*/  DEPBAR.LE SB0, 0x0 ;  /* 0x000080000000791a */ /* 0x000fc80000000000 */
[----:B------:R-:W-:Y:S05]  /*a8a0*/  EXIT ;  /* 0x000000000000794d */ /* 0x000fea0003800000 */
.L_x_19:
[----:B--2---:R2:W3:Y:S02]  /*a8b0*/  SYNCS.PHASECHK.TRANS64.TRYWAIT P0, [R2+URZ+0xb0], R3 ;  /* 0x0000b003020075a7 */ /* 0x0044e400080011ff */
[----:B---3--:R-:W-:Y:S05]  /*a8c0*/  @!P0 NANOSLEEP.SYNCS 0x989680 ;  /* 0x009896800000895d */ /* 0x008fea0003900000 */
[----:B------:R-:W3:Y:S02]  /*a8d0*/  @!P0 SYNCS.PHASECHK.TRANS64 P0, [R2+URZ+0xb0], R3 ;  /* 0x0000b003020085a7 */ /* 0x000ee400080010ff */
[----:B---3--:R-:W-:Y:S05]  /*a8e0*/  @!P0 BRA `(.L_x_19) ;  /* 0xfffffffc00f08947 */ /* 0x008fea000383ffff */
[----:B------:R-:W-:Y:S05]  /*a8f0*/  BRA `(.L_x_109) ;  /* 0xffffff6c00547947 */ /* 0x000fea000383ffff */
.L_x_22:
[----:B------:R-:W-:Y:S07]  /*a900*/  MOV R4, UR33 ;  /* 0x0000002100047c02 */ /* 0x000fee0008000f00 */
.L_x_110:
[----:B-1----:R1:W2:Y:S02]  /*a910*/  SYNCS.PHASECHK.TRANS64.TRYWAIT P0, [R4+URZ+0x18], R2 ;  /* 0x00001802040075a7 */ /* 0x0022a400080011ff */
[----:B--2---:R-:W-:Y:S05]  /*a920*/  @!P0 NANOSLEEP.SYNCS 0x989680 ;  /* 0x009896800000895d */ /* 0x004fea0003900000 */
[----:B------:R-:W2:Y:S02]  /*a930*/  @!P0 SYNCS.PHASECHK.TRANS64 P0, [R4+URZ+0x18], R2 ;  /* 0x00001802040085a7 */ /* 0x000ea400080010ff */
[----:B--2---:R-:W-:Y:S05]  /*a940*/  @!P0 BRA `(.L_x_110) ;  /* 0xfffffffc00f08947 */ /* 0x004fea000383ffff */
[----:B------:R-:W-:Y:S05]  /*a950*/  BRA `(.L_x_21) ;  /* 0xffffff6c009c7947 */ /* 0x000fea000383ffff */
.L_x_28:
[----:B------:R-:W-:Y:S07]  /*a960*/  MOV R4, UR17 ;  /* 0x0000001100047c02 */ /* 0x000fee0008000f00 */
.L_x_111:
[----:B-1----:R1:W2:Y:S02]  /*a970*/  SYNCS.PHASECHK.TRANS64.TRYWAIT P0, [R4+URZ+0x18], R2 ;  /* 0x00001802040075a7 */ /* 0x0022a400080011ff */
[----:B--2---:R-:W-:Y:S05]  /*a980*/  @!P0 NANOSLEEP.SYNCS 0x989680 ;  /* 0x009896800000895d */ /* 0x004fea0003900000 */
[----:B------:R-:W2:Y:S02]  /*a990*/  @!P0 SYNCS.PHASECHK.TRANS64 P0, [R4+URZ+0x18], R2 ;  /* 0x00001802040085a7 */ /* 0x000ea400080010ff */
[----:B--2---:R-:W-:Y:S05]  /*a9a0*/  @!P0 BRA `(.L_x_111) ;  /* 0xfffffffc00f08947 */ /* 0x004fea000383ffff */
[----:B------:R-:W-:Y:S05]  /*a9b0*/  BRA `(.L_x_27) ;  /* 0xffffff7000447947 */ /* 0x000fea000383ffff */
.L_x_32:
[----:B-1----:R1:W2:Y:S02]  /*a9c0*/  SYNCS.PHASECHK.TRANS64.TRYWAIT P0, [R3+URZ+0x60], R2 ;  /* 0x00006002030075a7 */ /* 0x0022a400080011ff */
[----:B--2---:R-:W-:Y:S05]  /*a9d0*/  @!P0 NANOSLEEP.SYNCS 0x989680 ;  /* 0x009896800000895d */ /* 0x004fea0003900000 */
[----:B------:R-:W2:Y:S02]  /*a9e0*/  @!P0 SYNCS.PHASECHK.TRANS64 P0, [R3+URZ+0x60], R2 ;  /* 0x00006002030085a7 */ /* 0x000ea400080010ff */
[----:B--2---:R-:W-:Y:S05]  /*a9f0*/  @!P0 BRA `(.L_x_32) ;  /* 0xfffffffc00f08947 */ /* 0x004fea000383ffff */
[----:B------:R-:W-:Y:S05]  /*aa00*/  BRA `(.L_x_112) ;  /* 0xffffff7000d47947 */ /* 0x000fea000383ffff */
.L_x_36:
[----:B------:R-:W-:-:S07]  /*aa10*/  MOV R3, UR5 ;  /* 0x0000000500037c02 */ /* 0x000fce0008000f00 */
.L_x_113:
[----:B-1----:R1:W2:Y:S02]  /*aa20*/  SYNCS.PHASECHK.TRANS64.TRYWAIT P0, [R3+URZ], R2 ;  /* 0x00000002030075a7 */ /* 0x0022a400080011ff */
[----:B--2---:R-:W-:Y:S05]  /*aa30*/  @!P0 NANOSLEEP.SYNCS 0x989680 ;  /* 0x009896800000895d */ /* 0x004fea0003900000 */
[----:B------:R-:W2:Y:S02]  /*aa40*/  @!P0 SYNCS.PHASECHK.TRANS64 P0, [R3+URZ], R2 ;  /* 0x00000002030085a7 */ /* 0x000ea400080010ff */
[----:B--2---:R-:W-:Y:S05]  /*aa50*/  @!P0 BRA `(.L_x_113) ;  /* 0xfffffffc00f08947 */ /* 0x004fea000383ffff */
[----:B------:R-:W-:Y:S05]  /*aa60*/  BRA `(.L_x_114) ;  /* 0xffffff7800787947 */ /* 0x000fea000383ffff */
.L_x_37:
[----:B------:R-:W-:-:S07]  /*aa70*/  MOV R3, UR5 ;  /* 0x0000000500037c02 */ /* 0x000fce0008000f00 */
.L_x_115:
[----:B-1----:R1:W2:Y:S02]  /*aa80*/  SYNCS.PHASECHK.TRANS64.TRYWAIT P0, [R3+URZ], R2 ;  /* 0x00000002030075a7 */ /* 0x0022a400080011ff */
[----:B--2---:R-:W-:Y:S05]  /*aa90*/  @!P0 NANOSLEEP.SYNCS 0x989680 ;  /* 0x009896800000895d */ /* 0x004fea0003900000 */
[----:B------:R-:W2:Y:S02]  /*aaa0*/  @!P0 SYNCS.PHASECHK.TRANS64 P0, [R3+URZ], R2 ;  /* 0x00000002030085a7 */ /* 0x000ea400080010ff */
[----:B--2---:R-:W-:Y:S05]  /*aab0*/  @!P0 BRA `(.L_x_115) ;  /* 0xfffffffc00f08947 */ /* 0x004fea000383ffff */
[----:B------:R-:W-:Y:S05]  /*aac0*/  BRA `(.L_x_116) ;  /* 0xffffff7800847947 */ /* 0x000fea000383ffff */
.L_x_40:
[----:B--2---:R2:W3:Y:S02]  /*aad0*/  SYNCS.PHASECHK.TRANS64.TRYWAIT P0, [R0+URZ+0xa0], R2 ;  /* 0x0000a002000075a7 */ /* 0x0044e400080011ff */
[----:B---3--:R-:W-:Y:S05]  /*aae0*/  @!P0 NANOSLEEP.SYNCS 0x989680 ;  /* 0x009896800000895d */ /* 0x008fea0003900000 */
[----:B------:R-:W3:Y:S02]  /*aaf0*/  @!P0 SYNCS.PHASECHK.TRANS64 P0, [R0+URZ+0xa0], R2 ;  /* 0x0000a002000085a7 */ /* 0x000ee400080010ff */
[----:B---3--:R-:W-:Y:S05]  /*ab00*/  @!P0 BRA `(.L_x_40) ;  /* 0xfffffffc00f08947 */ /* 0x008fea000383ffff */
[----:B------:R-:W-:Y:S05]  /*ab10*/  BRA `(.L_x_117) ;  /* 0xffffff7800e87947 */ /* 0x000fea000383ffff */
.L_x_41:
[----:B------:R-:W-:-:S07]  /*ab20*/  MOV R3, UR5 ;  /* 0x0000000500037c02 */ /* 0x000fce0008000f00 */
.L_x_118:
[----:B--2---:R2:W3:Y:S02]  /*ab30*/  SYNCS.PHASECHK.TRANS64.TRYWAIT P0, [R3+URZ+0x70], R2 ;  /* 0x00007002030075a7 */ /* 0x0044e400080011ff */
[----:B---3--:R-:W-:Y:S05]  /*ab40*/  @!P0 NANOSLEEP.SYNCS 0x989680 ;  /* 0x009896800000895d */ /* 0x008fea0003900000 */
[----:B------:R-:W3:Y:S02]  /*ab50*/  @!P0 SYNCS.PHASECHK.TRANS64 P0, [R3+URZ+0x70], R2 ;  /* 0x00007002030085a7 */ /* 0x000ee400080010ff */
[----:B---3--:R-:W-:Y:S05]  /*ab60*/  @!P0 BRA `(.L_x_118) ;  /* 0xfffffffc00f08947 */ /* 0x008fea000383ffff */
[----:B------:R-:W-:Y:S05]  /*ab70*/  BRA `(.L_x_119) ;  /* 0xffffff7800f87947 */ /* 0x000fea000383ffff */
.L_x_42:
[----:B--2---:R2:W3:Y:S02]  /*ab80*/  SYNCS.PHASECHK.TRANS64.TRYWAIT P1, [R0+URZ+0x60], R2 ;  /* 0x00006002000075a7 */ /* 0x0044e400080211ff */
[----:B---3--:R-:W-:Y:S05]  /*ab90*/  @!P1 NANOSLEEP.SYNCS 0x989680 ;  /* 0x009896800000995d */ /* 0x008fea0003900000 */
[----:B------:R-:W3:Y:S02]  /*aba0*/  @!P1 SYNCS.PHASECHK.TRANS64 P1, [R0+URZ+0x60], R2 ;  /* 0x00006002000095a7 */ /* 0x000ee400080210ff */
[----:B---3--:R-:W-:Y:S05]  /*abb0*/  @!P1 BRA `(.L_x_42) ;  /* 0xfffffffc00f09947 */ /* 0x008fea000383ffff */
[----:B------:R-:W-:Y:S05]  /*abc0*/  BRA `(.L_x_120) ;  /* 0xffffff7c00287947 */ /* 0x000fea000383ffff */
.L_x_45:
[----:B------:R-:W-:-:S07]  /*abd0*/  MOV R2, UR5 ;  /* 0x0000000500027c02 */ /* 0x000fce0008000f00 */
.L_x_121:
[----:B--2---:R2:W3:Y:S02]  /*abe0*/  SYNCS.PHASECHK.TRANS64.TRYWAIT P0, [R2+URZ+0x70], R0 ;  /* 0x00007000020075a7 */ /* 0x0044e400080011ff */
[----:B---3--:R-:W-:Y:S05]  /*abf0*/  @!P0 NANOSLEEP.SYNCS 0x989680 ;  /* 0x009896800000895d */ /* 0x008fea0003900000 */
[----:B------:R-:W3:Y:S02]  /*ac00*/  @!P0 SYNCS.PHASECHK.TRANS64 P0, [R2+URZ+0x70], R0 ;  /* 0x00007000020085a7 */ /* 0x000ee400080010ff */
[----:B---3--:R-:W-:Y:S05]  /*ac10*/  @!P0 BRA `(.L_x_121) ;  /* 0xfffffffc00f08947 */ /* 0x008fea000383ffff */
[----:B------:R-:W-:Y:S05]  /*ac20*/  BRA `(.L_x_44) ;  /* 0xffffff7c007c7947 */ /* 0x000fea000383ffff */
.L_x_52:
[----:B-1----:R1:W2:Y:S02]  /*ac30*/  SYNCS.PHASECHK.TRANS64.TRYWAIT P1, [R3+URZ+0x60], R4 ;  /* 0x00006004030075a7 */ /* 0x0022a400080211ff */
[----:B--2---:R-:W-:Y:S05]  /*ac40*/  @!P1 NANOSLEEP.SYNCS 0x989680 ;  /* 0x009896800000995d */ /* 0x004fea0003900000 */
[----:B------:R-:W2:Y:S02]  /*ac50*/  @!P1 SYNCS.PHASECHK.TRANS64 P1, [R3+URZ+0x60], R4 ;  /* 0x00006004030095a7 */ /* 0x000ea400080210ff */
[----:B--2---:R-:W-:Y:S05]  /*ac60*/  @!P1 BRA `(.L_x_52) ;  /* 0xfffffffc00f09947 */ /* 0x004fea000383ffff */
[----:B------:R-:W-:Y:S05]  /*ac70*/  BRA `(.L_x_122) ;  /* 0xffffff8000f07947 */ /* 0x000fea000383ffff */
.L_x_53:
[----:B------:R-:W-:-:S07]  /*ac80*/  MOV R4, UR14 ;  /* 0x0000000e00047c02 */ /* 0x000fce0008000f00 */
.L_x_123:
[----:B-1----:R1:W2:Y:S02]  /*ac90*/  SYNCS.PHASECHK.TRANS64.TRYWAIT P0, [R4+URZ+0x90], R3 ;  /* 0x00009003040075a7 */ /* 0x0022a400080011ff */
[----:B--2---:R-:W-:Y:S05]  /*aca0*/  @!P0 NANOSLEEP.SYNCS 0x989680 ;  /* 0x009896800000895d */ /* 0x004fea0003900000 */
[----:B------:R-:W2:Y:S02]  /*acb0*/  @!P0 SYNCS.PHASECHK.TRANS64 P0, [R4+URZ+0x90], R3 ;  /* 0x00009003040085a7 */ /* 0x000ea400080010ff */
[----:B--2---:R-:W-:Y:S05]  /*acc0*/  @!P0 BRA `(.L_x_123) ;  /* 0xfffffffc00f08947 */ /* 0x004fea000383ffff */
[----:B------:R-:W-:Y:S05]  /*acd0*/  BRA `(.L_x_124) ;  /* 0xffffff8400247947 */ /* 0x000fea000383ffff */
.L_x_56:
[----:B------:R-:W-:Y:S07]  /*ace0*/  MOV R2, UR7 ;  /* 0x0000000700027c02 */ /* 0x000fee0008000f00 */
.L_x_125:
[----:B-1----:R1:W2:Y:S02]  /*acf0*/  SYNCS.PHASECHK.TRANS64.TRYWAIT P0, [R2+URZ], R3 ;  /* 0x00000003020075a7 */ /* 0x0022a400080011ff */
[----:B--2---:R-:W-:Y:S05]  /*ad00*/  @!P0 NANOSLEEP.SYNCS 0x989680 ;  /* 0x009896800000895d */ /* 0x004fea0003900000 */
[----:B------:R-:W2:Y:S02]  /*ad10*/  @!P0 SYNCS.PHASECHK.TRANS64 P0, [R2+URZ], R3 ;  /* 0x00000003020085a7 */ /* 0x000ea400080010ff */
[----:B--2---:R-:W-:Y:S05]  /*ad20*/  @!P0 BRA `(.L_x_125) ;  /* 0xfffffffc00f08947 */ /* 0x004fea000383ffff */
[----:B------:R-:W-:Y:S05]  /*ad30*/  BRA `(.L_x_55) ;  /* 0xffffff8400407947 */ /* 0x000fea000383ffff */
.L_x_59:
[----:B------:R-:W-:-:S07]  /*ad40*/  MOV R2, UR5 ;  /* 0x0000000500027c02 */ /* 0x000fce0008000f00 */
.L_x_126:
[----:B--2---:R2:W3:Y:S02]  /*ad50*/  SYNCS.PHASECHK.TRANS64.TRYWAIT P0, [R2+URZ], R0 ;  /* 0x00000000020075a7 */ /* 0x0044e400080011ff */
[----:B---3--:R-:W-:Y:S05]  /*ad60*/  @!P0 NANOSLEEP.SYNCS 0x989680 ;  /* 0x009896800000895d */ /* 0x008fea0003900000 */
[----:B------:R-:W3:Y:S02]  /*ad70*/  @!P0 SYNCS.PHASECHK.TRANS64 P0, [R2+URZ], R0 ;  /* 0x00000000020085a7 */ /* 0x000ee400080010ff */
[----:B---3--:R-:W-:Y:S05]  /*ad80*/  @!P0 BRA `(.L_x_126) ;  /* 0xfffffffc00f08947 */ /* 0x008fea000383ffff */
[----:B------:R-:W-:Y:S05]  /*ad90*/  BRA `(.L_x_127) ;  /* 0xffffff8800207947 */ /* 0x000fea000383ffff */
.L_x_60:
[----:B------:R-:W-:-:S07]  /*ada0*/  MOV R2, UR6 ;  /* 0x0000000600027c02 */ /* 0x000fce0008000f00 */
.L_x_128:
[----:B--2---:R2:W3:Y:S02]  /*adb0*/  SYNCS.PHASECHK.TRANS64.TRYWAIT P0, [R2+URZ], R0 ;  /* 0x00000000020075a7 */ /* 0x0044e400080011ff */
[----:B---3--:R-:W-:Y:S05]  /*adc0*/  @!P0 NANOSLEEP.SYNCS 0x989680 ;  /* 0x009896800000895d */ /* 0x008fea0003900000 */
[----:B------:R-:W3:Y:S02]  /*add0*/  @!P0 SYNCS.PHASECHK.TRANS64 P0, [R2+URZ], R0 ;  /* 0x00000000020085a7 */ /* 0x000ee400080010ff */
[----:B---3--:R-:W-:Y:S05]  /*ade0*/  @!P0 BRA `(.L_x_128) ;  /* 0xfffffffc00f08947 */ /* 0x008fea000383ffff */
[----:B------:R-:W-:Y:S05]  /*adf0*/  BRA `(.L_x_129) ;  /* 0xffffff88002c7947 */ /* 0x000fea000383ffff */
.L_x_65:
[----:B--2---:R2:W4:Y:S02]  /*ae00*/  SYNCS.PHASECHK.TRANS64.TRYWAIT P0, [R2+URZ+0x60], R0 ;  /* 0x00006000020075a7 */ /* 0x00452400080011ff */
[----:B----4-:R-:W-:Y:S05]  /*ae10*/  @!P0 NANOSLEEP.SYNCS 0x989680 ;  /* 0x009896800000895d */ /* 0x010fea0003900000 */
[----:B------:R-:W4:Y:S02]  /*ae20*/  @!P0 SYNCS.PHASECHK.TRANS64 P0, [R2+URZ+0x60], R0 ;  /* 0x00006000020085a7 */ /* 0x000f2400080010ff */
[----:B----4-:R-:W-:Y:S05]  /*ae30*/  @!P0 BRA `(.L_x_65) ;  /* 0xfffffffc00f08947 */ /* 0x010fea000383ffff */
[----:B------:R-:W-:Y:S05]  /*ae40*/  BRA `(.L_x_130) ;  /* 0xffffff8c004c7947 */ /* 0x000fea000383ffff */
.L_x_68:
[----:B------:R-:W-:Y:S07]  /*ae50*/  MOV R2, UR6 ;  /* 0x0000000600027c02 */ /* 0x000fee0008000f00 */
.L_x_131:
[----:B-1----:R1:W2:Y:S02]  /*ae60*/  SYNCS.PHASECHK.TRANS64.TRYWAIT P1, [R2+URZ+0x58], R0 ;  /* 0x00005800020075a7 */ /* 0x0022a400080211ff */
[----:B--2---:R-:W-:Y:S05]  /*ae70*/  @!P1 NANOSLEEP.SYNCS 0x989680 ;  /* 0x009896800000995d */ /* 0x004fea0003900000 */
[----:B------:R-:W2:Y:S02]  /*ae80*/  @!P1 SYNCS.PHASECHK.TRANS64 P1, [R2+URZ+0x58], R0 ;  /* 0x00005800020095a7 */ /* 0x000ea400080210ff */
[----:B--2---:R-:W-:Y:S05]  /*ae90*/  @!P1 BRA `(.L_x_131) ;  /* 0xfffffffc00f09947 */ /* 0x004fea000383ffff */
[----:B------:R-:W-:Y:S05]  /*aea0*/  BRA `(.L_x_67) ;  /* 0xffffff9000bc7947 */ /* 0x000fea000383ffff */
.L_x_71:
[----:B------:R-:W-:Y:S07]  /*aeb0*/  MOV R3, UR5 ;  /* 0x0000000500037c02 */ /* 0x000fee0008000f00 */
.L_x_132:
[----:B-1----:R1:W2:Y:S02]  /*aec0*/  SYNCS.PHASECHK.TRANS64.TRYWAIT P2, [R3+URZ+0x40], R2 ;  /* 0x00004002030075a7 */ /* 0x0022a400080411ff */
[----:B--2---:R-:W-:Y:S05]  /*aed0*/  @!P2 NANOSLEEP.SYNCS 0x989680 ;  /* 0x009896800000a95d */ /* 0x004fea0003900000 */
[----:B------:R-:W2:Y:S02]  /*aee0*/  @!P2 SYNCS.PHASECHK.TRANS64 P2, [R3+URZ+0x40], R2 ;  /* 0x000040020300a5a7 */ /* 0x000ea400080410ff */
[----:B--2---:R-:W-:Y:S05]  /*aef0*/  @!P2 BRA `(.L_x_132) ;  /* 0xfffffffc00f0a947 */ /* 0x004fea000383ffff */
[----:B------:R-:W-:Y:S05]  /*af00*/  BRA `(.L_x_133) ;  /* 0xffffff9400247947 */ /* 0x000fea000383ffff */
.L_x_73:
[----:B------:R-:W-:-:S07]  /*af10*/  MOV R2, UR4 ;  /* 0x0000000400027c02 */ /* 0x000fce0008000f00 */
.L_x_134:
[----:B-1----:R1:W4:Y:S02]  /*af20*/  SYNCS.PHASECHK.TRANS64.TRYWAIT P0, [R2+URZ], R0 ;  /* 0x00000000020075a7 */ /* 0x00232400080011ff */
[----:B----4-:R-:W-:Y:S05]  /*af30*/  @!P0 NANOSLEEP.SYNCS 0x989680 ;  /* 0x009896800000895d */ /* 0x010fea0003900000 */
[----:B------:R-:W4:Y:S02]  /*af40*/  @!P0 SYNCS.PHASECHK.TRANS64 P0, [R2+URZ], R0 ;  /* 0x00000000020085a7 */ /* 0x000f2400080010ff */
[----:B----4-:R-:W-:Y:S05]  /*af50*/  @!P0 BRA `(.L_x_134) ;  /* 0xfffffffc00f08947 */ /* 0x010fea000383ffff */
[----:B------:R-:W-:Y:S05]  /*af60*/  BRA `(.L_x_135) ;  /* 0xffffff98005c7947 */ /* 0x000fea000383ffff */
.L_x_75:
[----:B------:R-:W-:Y:S07]  /*af70*/  MOV R2, UR4 ;  /* 0x0000000400027c02 */ /* 0x000fee0008000f00 */
.L_x_136:
[----:B-1----:R1:W2:Y:S02]  /*af80*/  SYNCS.PHASECHK.TRANS64.TRYWAIT P0, [R2+URZ+0x60], R0 ;  /* 0x00006000020075a7 */ /* 0x0022a400080011ff */
[----:B--2---:R-:W-:Y:S05]  /*af90*/  @!P0 NANOSLEEP.SYNCS 0x989680 ;  /* 0x009896800000895d */ /* 0x004fea0003900000 */
[----:B------:R-:W2:Y:S02]  /*afa0*/  @!P0 SYNCS.PHASECHK.TRANS64 P0, [R2+URZ+0x60], R0 ;  /* 0x00006000020085a7 */ /* 0x000ea400080010ff */
[----:B--2---:R-:W-:Y:S05]  /*afb0*/  @!P0 BRA `(.L_x_136) ;  /* 0xfffffffc00f08947 */ /* 0x004fea000383ffff */
[----:B------:R-:W-:Y:S05]  /*afc0*/  BRA `(.L_x_137) ;  /* 0xffffff9c00207947 */ /* 0x000fea000383ffff */
.L_x_85:
[----:B---3--:R3:W4:Y:S02]  /*afd0*/  SYNCS.PHASECHK.TRANS64.TRYWAIT P0, [R7+URZ+0x30], R0 ;  /* 0x00003000070075a7 */ /* 0x00872400080011ff */
[----:B----4-:R-:W-:Y:S05]  /*afe0*/  @!P0 NANOSLEEP.SYNCS 0x989680 ;  /* 0x009896800000895d */ /* 0x010fea0003900000 */
[----:B------:R-:W4:Y:S02]  /*aff0*/  @!P0 SYNCS.PHASECHK.TRANS64 P0, [R7+URZ+0x30], R0 ;  /* 0x00003000070085a7 */ /* 0x000f2400080010ff */
[----:B----4-:R-:W-:Y:S05]  /*b000*/  @!P0 BRA `(.L_x_85) ;  /* 0xfffffffc00f08947 */ /* 0x010fea000383ffff */
[----:B------:R-:W-:Y:S05]  /*b010*/  BRA `(.L_x_84) ;  /* 0xffffffac00987947 */ /* 0x000fea000383ffff */
.L_x_87:
[----:B-1----:R1:W4:Y:S02]  /*b020*/  SYNCS.PHASECHK.TRANS64.TRYWAIT P1, [R6+URZ+0x80], R5 ;  /* 0x00008005060075a7 */ /* 0x00232400080211ff */
[----:B----4-:R-:W-:Y:S05]  /*b030*/  @!P1 NANOSLEEP.SYNCS 0x989680 ;  /* 0x009896800000995d */ /* 0x010fea0003900000 */
[----:B------:R-:W4:Y:S02]  /*b040*/  @!P1 SYNCS.PHASECHK.TRANS64 P1, [R6+URZ+0x80], R5 ;  /* 0x00008005060095a7 */ /* 0x000f2400080210ff */
[----:B----4-:R-:W-:Y:S05]  /*b050*/  @!P1 BRA `(.L_x_87) ;  /* 0xfffffffc00f09947 */ /* 0x010fea000383ffff */
[----:B------:R-:W-:Y:S05]  /*b060*/  BRA `(.L_x_86) ;  /* 0xffffffb000f07947 */ /* 0x000fea000383ffff */
        .weak           $__internal_0_$__cuda_sm10x_tcgen05_guardrail_trap_col_being_dealloced_not_returned_by_alloc
        .type           $__internal_0_$__cuda_sm10x_tcgen05_guardrail_trap_col_being_dealloced_not_returned_by_alloc,@function
        .size           $__internal_0_$__cuda_sm10x_tcgen05_guardrail_trap_col_being_dealloced_not_returned_by_alloc,($__internal_1_$__cuda_sm10x_tcgen05_guardrail_trap_phase_invalid_during_alloc - $__internal_0_$__cuda_sm10x_tcgen05_guardrail_trap_col_being_dealloced_not_returned_by_alloc)
$__internal_0_$__cuda_sm10x_tcgen05_guardrail_trap_col_being_dealloced_not_returned_by_alloc:
[----:B------:R-:W-:Y:S05]  /*b070*/  BPT.TRAP 0x1 ;  /* 0x000000040000795c */ /* 0x000fea0000300000 */
[----:B------:R-:W-:-:S04]  /*b080*/  HFMA2 R3, -RZ, RZ, 0, 0 ;  /* 0x00000000ff037431 */ /* 0x000fc800000001ff */
[----:B------:R-:W-:Y:S05]  /*b090*/  RET.REL.NODEC R2 `(_ZN7cutlass13device_kernelINS_4gemm6kernel13GemmUniversalIN4cute5tupleIJiiiiEEENS1_10collective13CollectiveMmaINS1_35MainloopSm100TmaUmmaWarpSpecializedILi3ELi2ELi2ENS5_IJNS4_1CILi1EEESB_SB_EEEEENS5_IJNSA_ILi128EEENSA_ILi176EEENSA_ILi64EEEEEENS_10bfloat16_tENS5_IJlSB_lEEESI_SJ_NS4_8TiledMMAINS4_8MMA_AtomIJNS4_20SM100_MMA_F16BF16_SSISI_SI_fLi128ELi176ELNS4_4UMMA5MajorE0ELSO_0ELNSN_7ScaleInE0ELSP_0EEEEEENS4_6LayoutISC_NS5_IJNSA_ILi0EEEST_ST_EEEEENS5_IJNS4_10UnderscoreESW_SW_EEEEENS4_13SM90_TMA_LOADENS4_14ComposedLayoutINS4_7SwizzleILi3ELi4ELi3EEENS4_18smem_ptr_flag_bitsILi16EEENSS_INS5_IJNSA_ILi8EEESG_EEENS5_IJSG_SB_EEEEEEEvNS4_8identityESZ_S19_vS1A_EENS_8epilogue10collective18CollectiveEpilogueINS1C_23Sm100TmaWarpSpecializedILi2ELi1ELi176ELb1ELb0EEEJSH_NS5_IJNSS_ISE_SB_EENSS_ISF_SB_EEEEESI_SJ_SI_SJ_NS1C_6fusion15FusionCallbacksIS1G_NS1K_17LinearCombinationISI_fSI_fLNS_15FloatRoundStyleE2EEESH_S1J_JEEENS4_5SM1004TMEM4LOAD26SM100_TMEM_LOAD_32dp32b16xESZ_NS10_INS11_ILi1ELi4ELi3EEES14_NSS_INS5_IJS15_NSA_ILi16EEEEEENS5_IJS1V_SB_EEEEEEENS4_39AutoVectorizingCopyWithAssumedAlignmentILi128EEENS4_14SM90_TMA_STOREES1Z_S21_S21_EEEvvEEEEvNT_6ParamsE) ;  /* 0xffffff4c02d87950 */ /* 0x000fea0003c3ffff */
        .weak           $__internal_1_$__cuda_sm10x_tcgen05_guardrail_trap_phase_invalid_during_alloc
        .type           $__internal_1_$__cuda_sm10x_tcgen05_guardrail_trap_phase_invalid_during_alloc,@function
        .size           $__internal_1_$__cuda_sm10x_tcgen05_guardrail_trap_phase_invalid_during_alloc,($__internal_2_$__cuda_sm10x_tcgen05_guardrail_trap_unallocated_columns_being_dealloced - $__internal_1_$__cuda_sm10x_tcgen05_guardrail_trap_phase_invalid_during_alloc)
$__internal_1_$__cuda_sm10x_tcgen05_guardrail_trap_phase_invalid_during_alloc:
[----:B------:R-:W-:Y:S05]  /*b0a0*/  BPT.TRAP 0x1 ;  /* 0x000000040000795c */ /* 0x000fea0000300000 */
[----:B------:R-:W-:-:S04]  /*b0b0*/  MOV R3, 0x0 ;  /* 0x0000000000037802 */ /* 0x000fc80000000f00 */
[----:B------:R-:W-:Y:S05]  /*b0c0*/  RET.REL.NODEC R2 `(_ZN7cutlass13device_kernelINS_4gemm6kernel13GemmUniversalIN4cute5tupleIJiiiiEEENS1_10collective13CollectiveMmaINS1_35MainloopSm100TmaUmmaWarpSpecializedILi3ELi2ELi2ENS5_IJNS4_1CILi1EEESB_SB_EEEEENS5_IJNSA_ILi128EEENSA_ILi176EEENSA_ILi64EEEEEENS_10bfloat16_tENS5_IJlSB_lEEESI_SJ_NS4_8TiledMMAINS4_8MMA_AtomIJNS4_20SM100_MMA_F16BF16_SSISI_SI_fLi128ELi176ELNS4_4UMMA5MajorE0ELSO_0ELNSN_7ScaleInE0ELSP_0EEEEEENS4_6LayoutISC_NS5_IJNSA_ILi0EEEST_ST_EEEEENS5_IJNS4_10UnderscoreESW_SW_EEEEENS4_13SM90_TMA_LOADENS4_14ComposedLayoutINS4_7SwizzleILi3ELi4ELi3EEENS4_18smem_ptr_flag_bitsILi16EEENSS_INS5_IJNSA_ILi8EEESG_EEENS5_IJSG_SB_EEEEEEEvNS4_8identityESZ_S19_vS1A_EENS_8epilogue10collective18CollectiveEpilogueINS1C_23Sm100TmaWarpSpecializedILi2ELi1ELi176ELb1ELb0EEEJSH_NS5_IJNSS_ISE_SB_EENSS_ISF_SB_EEEEESI_SJ_SI_SJ_NS1C_6fusion15FusionCallbacksIS1G_NS1K_17LinearCombinationISI_fSI_fLNS_15FloatRoundStyleE2EEESH_S1J_JEEENS4_5SM1004TMEM4LOAD26SM100_TMEM_LOAD_32dp32b16xESZ_NS10_INS11_ILi1ELi4ELi3EEES14_NSS_INS5_IJS15_NSA_ILi16EEEEEENS5_IJS1V_SB_EEEEEEENS4_39AutoVectorizingCopyWithAssumedAlignmentILi128EEENS4_14SM90_TMA_STOREES1Z_S21_S21_EEEvvEEEEvNT_6ParamsE) ;  /* 0xffffff4c02cc7950 */ /* 0x000fea0003c3ffff */
        .weak           $__internal_2_$__cuda_sm10x_tcgen05_guardrail_trap_unallocated_columns_being_dealloced
        .type           $__internal_2_$__cuda_sm10x_tcgen05_guardrail_trap_unallocated_columns_being_dealloced,@function
        .size           $__internal_2_$__cuda_sm10x_tcgen05_guardrail_trap_unallocated_columns_being_dealloced,(.L_x_139 - $__internal_2_$__cuda_sm10x_tcgen05_guardrail_trap_unallocated_columns_being_dealloced)
$__internal_2_$__cuda_sm10x_tcgen05_guardrail_trap_unallocated_columns_being_dealloced:
[----:B------:R-:W-:Y:S05]  /*b0d0*/  BPT.TRAP 0x1 ;  /* 0x000000040000795c */ /* 0x000fea0000300000 */
[----:B------:R-:W-:-:S04]  /*b0e0*/  HFMA2 R3, -RZ, RZ, 0, 0 ;  /* 0x00000000ff037431 */ /* 0x000fc800000001ff */
[----:B------:R-:W-:Y:S05]  /*b0f0*/  RET.REL.NODEC R2 `(_ZN7cutlass13device_kernelINS_4gemm6kernel13GemmUniversalIN4cute5tupleIJiiiiEEENS1_10collective13CollectiveMmaINS1_35MainloopSm100TmaUmmaWarpSpecializedILi3ELi2ELi2ENS5_IJNS4_1CILi1EEESB_SB_EEEEENS5_IJNSA_ILi128EEENSA_ILi176EEENSA_ILi64EEEEEENS_10bfloat16_tENS5_IJlSB_lEEESI_SJ_NS4_8TiledMMAINS4_8MMA_AtomIJNS4_20SM100_MMA_F16BF16_SSISI_SI_fLi128ELi176ELNS4_4UMMA5MajorE0ELSO_0ELNSN_7ScaleInE0ELSP_0EEEEEENS4_6LayoutISC_NS5_IJNSA_ILi0EEEST_ST_EEEEENS5_IJNS4_10UnderscoreESW_SW_EEEEENS4_13SM90_TMA_LOADENS4_14ComposedLayoutINS4_7SwizzleILi3ELi4ELi3EEENS4_18smem_ptr_flag_bitsILi16EEENSS_INS5_IJNSA_ILi8EEESG_EEENS5_IJSG_SB_EEEEEEEvNS4_8identityESZ_S19_vS1A_EENS_8epilogue10collective18CollectiveEpilogueINS1C_23Sm100TmaWarpSpecializedILi2ELi1ELi176ELb1ELb0EEEJSH_NS5_IJNSS_ISE_SB_EENSS_ISF_SB_EEEEESI_SJ_SI_SJ_NS1C_6fusion15FusionCallbacksIS1G_NS1K_17LinearCombinationISI_fSI_fLNS_15FloatRoundStyleE2EEESH_S1J_JEEENS4_5SM1004TMEM4LOAD26SM100_TMEM_LOAD_32dp32b16xESZ_NS10_INS11_ILi1ELi4ELi3EEES14_NSS_INS5_IJS15_NSA_ILi16EEEEEENS5_IJS1V_SB_EEEEEEENS4_39AutoVectorizingCopyWithAssumedAlignmentILi128EEENS4_14SM90_TMA_STOREES1Z_S21_S21_EEEvvEEEEvNT_6ParamsE) ;  /* 0xffffff4c02c07950 */ /* 0x000fea0003c3ffff */
.L_x_138:
[----:B------:R-:W-:-:S00]  /*b100*/  BRA `(.L_x_138) ;  /* 0xfffffffc00fc7947 */ /* 0x000fc0000383ffff */
[----:B------:R-:W-:-:S00]  /*b110*/  NOP ;  /* 0x0000000000007918 */ /* 0x000fc00000000000 */
        /* <DEDUP_REMOVED lines=14> */
.L_x_139:


//--------------------- .nv.global.init           --------------------------
	.section	.nv.global.init,"aw",@progbits
.nv.global.init:
	.type		$str$27,@object
	.size		$str$27,($str$28 - $str$27)
$str$27:
        /*0000*/ 	.byte	0x28, 0x61, 0x64, 0x64, 0x72, 0x65, 0x73, 0x73, 0x20, 0x26, 0x20, 0x6d, 0x61, 0x73, 0x6b, 0x29
        /*0010*/ 	.byte	0x20, 0x3d, 0x3d, 0x20, 0x30, 0x00
	.type		$str$28,@object
	.size		$str$28,($str$26 - $str$28)
$str$28:
        /*0016*/ 	.byte	0x2f, 0x74, 0x6d, 0x70, 0x2f, 0x63, 0x75, 0x74, 0x6c, 0x61, 0x73, 0x73, 0x5f, 0x73, 0x77, 0x65
        /*0026*/ 	.byte	0x65, 0x70, 0x5f, 0x73, 0x72, 0x63, 0x2f, 0x69, 0x6e, 0x63, 0x6c, 0x75, 0x64, 0x65, 0x2f, 0x63
        /*0036*/ 	.byte	0x75, 0x74, 0x65, 0x2f, 0x70, 0x6f, 0x69, 0x6e, 0x74, 0x65, 0x72, 0x5f, 0x66, 0x6c, 0x61, 0x67
        /*0046*/ 	.byte	0x67, 0x65, 0x64, 0x2e, 0x68, 0x70, 0x70, 0x00
	.type		$str$26,@object
	.size		$str$26,($str$25 - $str$26)
$str$26:
        /*004e*/ 	.byte	0x2f, 0x74, 0x6d, 0x70, 0x2f, 0x63, 0x75, 0x74, 0x6c, 0x61, 0x73, 0x73, 0x5f, 0x73, 0x77, 0x65
        /*005e*/ 	.byte	0x65, 0x70, 0x5f, 0x73, 0x72, 0x63, 0x2f, 0x69, 0x6e, 0x63, 0x6c, 0x75, 0x64, 0x65, 0x2f, 0x63
        /*006e*/ 	.byte	0x75, 0x74, 0x65, 0x2f, 0x61, 0x74, 0x6f, 0x6d, 0x2f, 0x63, 0x6f, 0x70, 0x79, 0x5f, 0x74, 0x72
        /*007e*/ 	.byte	0x61, 0x69, 0x74, 0x73, 0x5f, 0x73, 0x6d, 0x31, 0x30, 0x30, 0x2e, 0x68, 0x70, 0x70, 0x00
	.type		$str$25,@object
	.size		$str$25,(__unnamed_1 - $str$25)
$str$25:
        /*008d*/ 	.byte	0x28, 0x28, 0x75, 0x69, 0x6e, 0x74, 0x33, 0x32, 0x5f, 0x74, 0x28, 0x74, 0x68, 0x72, 0x65, 0x61
        /*009d*/ 	.byte	0x64, 0x49, 0x64, 0x78, 0x2e, 0x78, 0x29, 0x20, 0x2f, 0x20, 0x33, 0x32, 0x29, 0x20, 0x25, 0x20
        /*00ad*/ 	.byte	0x34, 0x29, 0x20, 0x3d, 0x3d, 0x20, 0x28, 0x28, 0x28, 0x74, 0x6d, 0x65, 0x6d, 0x5f, 0x61, 0x64
        /*00bd*/ 	.byte	0x64, 0x72, 0x20, 0x3e, 0x3e, 0x20, 0x31, 0x36, 0x29, 0x20, 0x2f, 0x20, 0x33, 0x32, 0x29, 0x20
        /*00cd*/ 	.byte	0x25, 0x20, 0x34, 0x29, 0x00
	.type		__unnamed_1,@object
	.size		__unnamed_1,(__unnamed_2 - __unnamed_1)
__unnamed_1:
        /* <DEDUP_REMOVED lines=25> */
        /*0262*/ 	.byte	0x3a, 0x3a, 0x43, 0x3c, 0x32, 0x32, 0x35, 0x32, 0x38, 0x3e, 0x3e, 0x3e, 0x3e, 0x5d, 0x00
	.type		__unnamed_2,@object
	.size		__unnamed_2,(.L_2 - __unnamed_2)
__unnamed_2:
        /* <DEDUP_REMOVED lines=40> */
        /*04f1*/ 	.byte	0x3a, 0x3a, 0x43, 0x3c, 0x30, 0x3e, 0x3e, 0x3e, 0x3e, 0x5d, 0x00
.L_2:


//--------------------- .nv.shared._ZN7cutlass13device_kernelINS_4gemm6kernel13GemmUniversalIN4cute5tupleIJiiiiEEENS1_10collective13CollectiveMmaINS1_35MainloopSm100TmaUmmaWarpSpecializedILi3ELi2ELi2ENS5_IJNS4_1CILi1EEESB_SB_EEEEENS5_IJNSA_ILi128EEENSA_ILi176EEENSA_ILi64EEEEEENS_10bfloat16_tENS5_IJlSB_lEEESI_SJ_NS4_8TiledMMAINS4_8MMA_AtomIJNS4_20SM100_MMA_F16BF16_SSISI_SI_fLi128ELi176ELNS4_4UMMA5MajorE0ELSO_0ELNSN_7ScaleInE0ELSP_0EEEEEENS4_6LayoutISC_NS5_IJNSA_ILi0EEEST_ST_EEEEENS5_IJNS4_10UnderscoreESW_SW_EEEEENS4_13SM90_TMA_LOADENS4_14ComposedLayoutINS4_7SwizzleILi3ELi4ELi3EEENS4_18smem_ptr_flag_bitsILi16EEENSS_INS5_IJNSA_ILi8EEESG_EEENS5_IJSG_SB_EEEEEEEvNS4_8identityESZ_S19_vS1A_EENS_8epilogue10collective18CollectiveEpilogueINS1C_23Sm100TmaWarpSpecializedILi2ELi1ELi176ELb1ELb0EEEJSH_NS5_IJNSS_ISE_SB_EENSS_ISF_SB_EEEEESI_SJ_SI_SJ_NS1C_6fusion15FusionCallbacksIS1G_NS1K_17LinearCombinationISI_fSI_fLNS_15FloatRoundStyleE2EEESH_S1J_JEEENS4_5SM1004TMEM4LOAD26SM100_TMEM_LOAD_32dp32b16xESZ_NS10_INS11_ILi1ELi4ELi3EEES14_NSS_INS5_IJS15_NSA_ILi16EEEEEENS5_IJS1V_SB_EEEEEEENS4_39AutoVectorizingCopyWithAssumedAlignmentILi128EEENS4_14SM90_TMA_STOREES1Z_S21_S21_EEEvvEEEEvNT_6ParamsE --------------------------
	.section	.nv.shared._ZN7cutlass13device_kernelINS_4gemm6kernel13GemmUniversalIN4cute5tupleIJiiiiEEENS1_10collective13CollectiveMmaINS1_35MainloopSm100TmaUmmaWarpSpecializedILi3ELi2ELi2ENS5_IJNS4_1CILi1EEESB_SB_EEEEENS5_IJNSA_ILi128EEENSA_ILi176EEENSA_ILi64EEEEEENS_10bfloat16_tENS5_IJlSB_lEEESI_SJ_NS4_8TiledMMAINS4_8MMA_AtomIJNS4_20SM100_MMA_F16BF16_SSISI_SI_fLi128ELi176ELNS4_4UMMA5MajorE0ELSO_0ELNSN_7ScaleInE0ELSP_0EEEEEENS4_6LayoutISC_NS5_IJNSA_ILi0EEEST_ST_EEEEENS5_IJNS4_10UnderscoreESW_SW_EEEEENS4_13SM90_TMA_LOADENS4_14ComposedLayoutINS4_7SwizzleILi3ELi4ELi3EEENS4_18smem_ptr_flag_bitsILi16EEENSS_INS5_IJNSA_ILi8EEESG_EEENS5_IJSG_SB_EEEEEEEvNS4_8identityESZ_S19_vS1A_EENS_8epilogue10collective18CollectiveEpilogueINS1C_23Sm100TmaWarpSpecializedILi2ELi1ELi176ELb1ELb0EEEJSH_NS5_IJNSS_ISE_SB_EENSS_ISF_SB_EEEEESI_SJ_SI_SJ_NS1C_6fusion15FusionCallbacksIS1G_NS1K_17LinearCombinationISI_fSI_fLNS_15FloatRoundStyleE2EEESH_S1J_JEEENS4_5SM1004TMEM4LOAD26SM100_TMEM_LOAD_32dp32b16xESZ_NS10_INS11_ILi1ELi4ELi3EEES14_NSS_INS5_IJS15_NSA_ILi16EEEEEENS5_IJS1V_SB_EEEEEEENS4_39AutoVectorizingCopyWithAssumedAlignmentILi128EEENS4_14SM90_TMA_STOREES1Z_S21_S21_EEEvvEEEEvNT_6ParamsE,"aw",@nobits
	.sectionflags	@""
	.align	16
	.zero		1024


//--------------------- .nv.shared.reserved.0     --------------------------
	.section	.nv.shared.reserved.0,"aw",@nobits
	.weak		__nv_reservedSMEM_offset_0_alias
	.size		__nv_reservedSMEM_offset_0_alias, 0, 64
	.other		__nv_reservedSMEM_offset_0_alias,@"STO_CUDA_RESERVED_SHARED STV_DEFAULT"
__nv_reservedSMEM_offset_0_alias:
	.zero		0
.nv.shared.reserved.0:
	.zero		64
	.weak		__nv_reservedSMEM_tcgen05_partition
	.type		__nv_reservedSMEM_tcgen05_partition,@object
	.size		__nv_reservedSMEM_tcgen05_partition,(.L_0 - __nv_reservedSMEM_tcgen05_partition)
__nv_reservedSMEM_tcgen05_partition:
	.zero		32
.L_0:


//--------------------- .nv.global                --------------------------
	.section	.nv.global,"aw",@nobits
.nv.global:
	.type		_ZN40_INTERNAL_67b8baa7_4_k_cu_ec184b4b_184754cute1_E,@object
	.size		_ZN40_INTERNAL_67b8baa7_4_k_cu_ec184b4b_184754cute1_E,(_ZN40_INTERNAL_67b8baa7_4_k_cu_ec184b4b_184754cuda3std3__45__cpo6cbeginE - _ZN40_INTERNAL_67b8baa7_4_k_cu_ec184b4b_184754cute1_E)
_ZN40_INTERNAL_67b8baa7_4_k_cu_ec184b4b_184754cute1_E:
	.zero		1
	.type		_ZN40_INTERNAL_67b8baa7_4_k_cu_ec184b4b_184754cuda3std3__45__cpo6cbeginE,@object
	.size		_ZN40_INTERNAL_67b8baa7_4_k_cu_ec184b4b_184754cuda3std3__45__cpo6cbeginE,(_ZN40_INTERNAL_67b8baa7_4_k_cu_ec184b4b_184754cuda3std3__48in_placeE - _ZN40_INTERNAL_67b8baa7_4_k_cu_ec184b4b_184754cuda3std3__45__cpo6cbeginE)
_ZN40_INTERNAL_67b8baa7_4_k_cu_ec184b4b_184754cuda3std3__45__cpo6cbeginE:
	.zero		1
	.type		_ZN40_INTERNAL_67b8baa7_4_k_cu_ec184b4b_184754cuda3std3__48in_placeE,@object
	.size		_ZN40_INTERNAL_67b8baa7_4_k_cu_ec184b4b_184754cuda3std3__48in_placeE,(_ZN40_INTERNAL_67b8baa7_4_k_cu_ec184b4b_184754cuda3std6ranges3__45__cpo9iter_moveE - _ZN40_INTERNAL_67b8baa7_4_k_cu_ec184b4b_184754cuda3std3__48in_placeE)
_ZN40_INTERNAL_67b8baa7_4_k_cu_ec184b4b_184754cuda3std3__48in_placeE:
	.zero		1
	.type		_ZN40_INTERNAL_67b8baa7_4_k_cu_ec184b4b_184754cuda3std6ranges3__45__cpo9iter_moveE,@object
	.size		_ZN40_INTERNAL_67b8baa7_4_k_cu_ec184b4b_184754cuda3std6ranges3__45__cpo9iter_moveE,(_ZN40_INTERNAL_67b8baa7_4_k_cu_ec184b4b_184754cuda3std3__45__cpo5beginE - _ZN40_INTERNAL_67b8baa7_4_k_cu_ec184b4b_184754cuda3std6ranges3__45__cpo9iter_moveE)
_ZN40_INTERNAL_67b8baa7_4_k_cu_ec184b4b_184754cuda3std6ranges3__45__cpo9iter_moveE:
	.zero		1
	.type		_ZN40_INTERNAL_67b8baa7_4_k_cu_ec184b4b_184754cuda3std3__45__cpo5beginE,@object
	.size		_ZN40_INTERNAL_67b8baa7_4_k_cu_ec184b4b_184754cuda3std3__45__cpo5beginE,(_ZN40_INTERNAL_67b8baa7_4_k_cu_ec184b4b_184754cuda3std3__442_GLOBAL__N__67b8baa7_4_k_cu_ec184b4b_184756ignoreE - _ZN40_INTERNAL_67b8baa7_4_k_cu_ec184b4b_184754cuda3std3__45__cpo5beginE)
_ZN40_INTERNAL_67b8baa7_4_k_cu_ec184b4b_184754cuda3std3__45__cpo5beginE:
	.zero		1
	.type		_ZN40_INTERNAL_67b8baa7_4_k_cu_ec184b4b_184754cuda3std3__442_GLOBAL__N__67b8baa7_4_k_cu_ec184b4b_184756ignoreE,@object
	.size		_ZN40_INTERNAL_67b8baa7_4_k_cu_ec184b4b_184754cuda3std3__442_GLOBAL__N__67b8baa7_4_k_cu_ec184b4b_184756ignoreE,(_ZN40_INTERNAL_67b8baa7_4_k_cu_ec184b4b_184754cute7productE - _ZN40_INTERNAL_67b8baa7_4_k_cu_ec184b4b_184754cuda3std3__442_GLOBAL__N__67b8baa7_4_k_cu_ec184b4b_184756ignoreE)
_ZN40_INTERNAL_67b8baa7_4_k_cu_ec184b4b_184754cuda3std3__442_GLOBAL__N__67b8baa7_4_k_cu_ec184b4b_184756ignoreE:
	.zero		1
	.type		_ZN40_INTERNAL_67b8baa7_4_k_cu_ec184b4b_184754cute7productE,@object
	.size		_ZN40_INTERNAL_67b8baa7_4_k_cu_ec184b4b_184754cute7productE,(_ZN40_INTERNAL_67b8baa7_4_k_cu_ec184b4b_184754cuda3std3__45__cpo3endE - _ZN40_INTERNAL_67b8baa7_4_k_cu_ec184b4b_184754cute7productE)
_ZN40_INTERNAL_67b8baa7_4_k_cu_ec184b4b_184754cute7productE:
	.zero		1
	.type		_ZN40_INTERNAL_67b8baa7_4_k_cu_ec184b4b_184754cuda3std3__45__cpo3endE,@object
	.size		_ZN40_INTERNAL_67b8baa7_4_k_cu_ec184b4b_184754cuda3std3__45__cpo3endE,(_ZN40_INTERNAL_67b8baa7_4_k_cu_ec184b4b_184754cuda3std3__419piecewise_constructE - _ZN40_INTERNAL_67b8baa7_4_k_cu_ec184b4b_184754cuda3std3__45__cpo3endE)
_ZN40_INTERNAL_67b8baa7_4_k_cu_ec184b4b_184754cuda3std3__45__cpo3endE:
	.zero		1
	.type		_ZN40_INTERNAL_67b8baa7_4_k_cu_ec184b4b_184754cuda3std3__419piecewise_constructE,@object
	.size		_ZN40_INTERNAL_67b8baa7_4_k_cu_ec184b4b_184754cuda3std3__419piecewise_constructE,(_ZN40_INTERNAL_67b8baa7_4_k_cu_ec184b4b_184754cuda3std3__45__cpo4cendE - _ZN40_INTERNAL_67b8baa7_4_k_cu_ec184b4b_184754cuda3std3__419piecewise_constructE)
_ZN40_INTERNAL_67b8baa7_4_k_cu_ec184b4b_184754cuda3std3__419piecewise_constructE:
	.zero		1
	.type		_ZN40_INTERNAL_67b8baa7_4_k_cu_ec184b4b_184754cuda3std3__45__cpo4cendE,@object
	.size		_ZN40_INTERNAL_67b8baa7_4_k_cu_ec184b4b_184754cuda3std3__45__cpo4cendE,(_ZN40_INTERNAL_67b8baa7_4_k_cu_ec184b4b_184754cuda3std6ranges3__45__cpo4swapE - _ZN40_INTERNAL_67b8baa7_4_k_cu_ec184b4b_184754cuda3std3__45__cpo4cendE)
_ZN40_INTERNAL_67b8baa7_4_k_cu_ec184b4b_184754cuda3std3__45__cpo4cendE:
	.zero		1
	.type		_ZN40_INTERNAL_67b8baa7_4_k_cu_ec184b4b_184754cuda3std6ranges3__45__cpo4swapE,@object
	.size		_ZN40_INTERNAL_67b8baa7_4_k_cu_ec184b4b_184754cuda3std6ranges3__45__cpo4swapE,(.L_10 - _ZN40_INTERNAL_67b8baa7_4_k_cu_ec184b4b_184754cuda3std6ranges3__45__cpo4swapE)
_ZN40_INTERNAL_67b8baa7_4_k_cu_ec184b4b_184754cuda3std6ranges3__45__cpo4swapE:
	.zero		1
.L_10:


//--------------------- .nv.constant0._ZN7cutlass13device_kernelINS_4gemm6kernel13GemmUniversalIN4cute5tupleIJiiiiEEENS1_10collective13CollectiveMmaINS1_35MainloopSm100TmaUmmaWarpSpecializedILi3ELi2ELi2ENS5_IJNS4_1CILi1EEESB_SB_EEEEENS5_IJNSA_ILi128EEENSA_ILi176EEENSA_ILi64EEEEEENS_10bfloat16_tENS5_IJlSB_lEEESI_SJ_NS4_8TiledMMAINS4_8MMA_AtomIJNS4_20SM100_MMA_F16BF16_SSISI_SI_fLi128ELi176ELNS4_4UMMA5MajorE0ELSO_0ELNSN_7ScaleInE0ELSP_0EEEEEENS4_6LayoutISC_NS5_IJNSA_ILi0EEEST_ST_EEEEENS5_IJNS4_10UnderscoreESW_SW_EEEEENS4_13SM90_TMA_LOADENS4_14ComposedLayoutINS4_7SwizzleILi3ELi4ELi3EEENS4_18smem_ptr_flag_bitsILi16EEENSS_INS5_IJNSA_ILi8EEESG_EEENS5_IJSG_SB_EEEEEEEvNS4_8identityESZ_S19_vS1A_EENS_8epilogue10collective18CollectiveEpilogueINS1C_23Sm100TmaWarpSpecializedILi2ELi1ELi176ELb1ELb0EEEJSH_NS5_IJNSS_ISE_SB_EENSS_ISF_SB_EEEEESI_SJ_SI_SJ_NS1C_6fusion15FusionCallbacksIS1G_NS1K_17LinearCombinationISI_fSI_fLNS_15FloatRoundStyleE2EEESH_S1J_JEEENS4_5SM1004TMEM4LOAD26SM100_TMEM_LOAD_32dp32b16xESZ_NS10_INS11_ILi1ELi4ELi3EEES14_NSS_INS5_IJS15_NSA_ILi16EEEEEENS5_IJS1V_SB_EEEEEEENS4_39AutoVectorizingCopyWithAssumedAlignmentILi128EEENS4_14SM90_TMA_STOREES1Z_S21_S21_EEEvvEEEEvNT_6ParamsE --------------------------
	.section	.nv.constant0._ZN7cutlass13device_kernelINS_4gemm6kernel13GemmUniversalIN4cute5tupleIJiiiiEEENS1_10collective13CollectiveMmaINS1_35MainloopSm100TmaUmmaWarpSpecializedILi3ELi2ELi2ENS5_IJNS4_1CILi1EEESB_SB_EEEEENS5_IJNSA_ILi128EEENSA_ILi176EEENSA_ILi64EEEEEENS_10bfloat16_tENS5_IJlSB_lEEESI_SJ_NS4_8TiledMMAINS4_8MMA_AtomIJNS4_20SM100_MMA_F16BF16_SSISI_SI_fLi128ELi176ELNS4_4UMMA5MajorE0ELSO_0ELNSN_7ScaleInE0ELSP_0EEEEEENS4_6LayoutISC_NS5_IJNSA_ILi0EEEST_ST_EEEEENS5_IJNS4_10UnderscoreESW_SW_EEEEENS4_13SM90_TMA_LOADENS4_14ComposedLayoutINS4_7SwizzleILi3ELi4ELi3EEENS4_18smem_ptr_flag_bitsILi16EEENSS_INS5_IJNSA_ILi8EEESG_EEENS5_IJSG_SB_EEEEEEEvNS4_8identityESZ_S19_vS1A_EENS_8epilogue10collective18CollectiveEpilogueINS1C_23Sm100TmaWarpSpecializedILi2ELi1ELi176ELb1ELb0EEEJSH_NS5_IJNSS_ISE_SB_EENSS_ISF_SB_EEEEESI_SJ_SI_SJ_NS1C_6fusion15FusionCallbacksIS1G_NS1K_17LinearCombinationISI_fSI_fLNS_15FloatRoundStyleE2EEESH_S1J_JEEENS4_5SM1004TMEM4LOAD26SM100_TMEM_LOAD_32dp32b16xESZ_NS10_INS11_ILi1ELi4ELi3EEES14_NSS_INS5_IJS15_NSA_ILi16EEEEEENS5_IJS1V_SB_EEEEEEENS4_39AutoVectorizingCopyWithAssumedAlignmentILi128EEENS4_14SM90_TMA_STOREES1Z_S21_S21_EEEvvEEEEvNT_6ParamsE,"a",@progbits
	.sectionflags	@""
	.align	4
.nv.constant0._ZN7cutlass13device_kernelINS_4gemm6kernel13GemmUniversalIN4cute5tupleIJiiiiEEENS1_10collective13CollectiveMmaINS1_35MainloopSm100TmaUmmaWarpSpecializedILi3ELi2ELi2ENS5_IJNS4_1CILi1EEESB_SB_EEEEENS5_IJNSA_ILi128EEENSA_ILi176EEENSA_ILi64EEEEEENS_10bfloat16_tENS5_IJlSB_lEEESI_SJ_NS4_8TiledMMAINS4_8MMA_AtomIJNS4_20SM100_MMA_F16BF16_SSISI_SI_fLi128ELi176ELNS4_4UMMA5MajorE0ELSO_0ELNSN_7ScaleInE0ELSP_0EEEEEENS4_6LayoutISC_NS5_IJNSA_ILi0EEEST_ST_EEEEENS5_IJNS4_10UnderscoreESW_SW_EEEEENS4_13SM90_TMA_LOADENS4_14ComposedLayoutINS4_7SwizzleILi3ELi4ELi3EEENS4_18smem_ptr_flag_bitsILi16EEENSS_INS5_IJNSA_ILi8EEESG_EEENS5_IJSG_SB_EEEEEEEvNS4_8identityESZ_S19_vS1A_EENS_8epilogue10collective18CollectiveEpilogueINS1C_23Sm100TmaWarpSpecializedILi2ELi1ELi176ELb1ELb0EEEJSH_NS5_IJNSS_ISE_SB_EENSS_ISF_SB_EEEEESI_SJ_SI_SJ_NS1C_6fusion15FusionCallbacksIS1G_NS1K_17LinearCombinationISI_fSI_fLNS_15FloatRoundStyleE2EEESH_S1J_JEEENS4_5SM1004TMEM4LOAD26SM100_TMEM_LOAD_32dp32b16xESZ_NS10_INS11_ILi1ELi4ELi3EEES14_NSS_INS5_IJS15_NSA_ILi16EEEEEENS5_IJS1V_SB_EEEEEEENS4_39AutoVectorizingCopyWithAssumedAlignmentILi128EEENS4_14SM90_TMA_STOREES1Z_S21_S21_EEEvvEEEEvNT_6ParamsE:
	.zero		2944


//--------------------- SYMBOLS --------------------------

	.type		.nv.reservedSmem.offset0,@object
	.size		.nv.reservedSmem.offset0,0x4
	.type		.nv.reservedSmem.cap,@object
	.size		.nv.reservedSmem.cap,0x4
	.type		__assertfail,@function
